	.target	sm_90a

	.elftype	@"ET_EXEC"


//--------------------- .note.nv.tkinfo           --------------------------
	.section	.note.nv.tkinfo,"",@"SHT_NOTE"
	.sectionflags	@"SHF_NOTE_NV_TKINFO"
	.tkinfo
        /*0018*/ 	.word	0x00000002
        /*0030*/ 	.string	""
        /*0030*/ 	.string	"ptxas"
        /*0030*/ 	.string	"Cuda compilation tools, release 13.0, V13.0.88"
        /*0030*/ 	.string	"Build cuda_13.0.r13.0/compiler.36424714_0"
        /*0030*/ 	.string	"-arch sm_90a -m 64 "



//--------------------- .note.nv.cuinfo           --------------------------
	.section	.note.nv.cuinfo,"",@"SHT_NOTE"
	.sectionflags	@"SHF_NOTE_NV_CUINFO"
        /*0018*/ 	.short	0x0002
        /*001a*/ 	.short	0x005a
        /*001c*/ 	.short	0x0082
	.zero		2


//--------------------- .nv.info                  --------------------------
	.section	.nv.info,"",@"SHT_CUDA_INFO"
	.align	4


	//----- nvinfo : EIATTR_REGCOUNT
	.align		4
        /*0000*/ 	.byte	0x04, 0x2f
        /*0002*/ 	.short	(.L_18 - .L_17)
	.align		4
.L_17:
        /*0004*/ 	.word	index@(_ZN7cutlass13device_kernelINS_4gemm6kernel13GemmUniversalIN4cute5tupleIJiiiiEEENS1_10collective13CollectiveMmaINS1_34MainloopSm90TmaGmmaWarpSpecializedILi4ENS5_IJNS4_1CILi1EEESB_SB_EEENS1_35KernelTmaWarpSpecializedCooperativeEEENS5_IJNSA_ILi256EEENSA_ILi128EEENSA_ILi64EEEEEENS_10bfloat16_tENS5_IJlSB_lEEESJ_SK_NS4_8TiledMMAINS4_8MMA_AtomIJNS4_4SM904GMMA28MMA_64x128x16_F32BF16BF16_SSILNSO_5MajorE0ELSQ_0ELNSO_7ScaleInE1ELSR_1EEEEEENS4_6LayoutINS5_IJNSA_ILi2EEESB_SB_EEENS5_IJSB_NSA_ILi0EEESX_EEEEENS5_IJNS4_10UnderscoreES10_S10_EEEEENS4_13SM90_TMA_LOADENS4_14ComposedLayoutINS4_7SwizzleILi3ELi4ELi3EEENS4_18smem_ptr_flag_bitsILi16EEENSU_INS5_IJNSA_ILi8EEESH_EEENS5_IJSH_SB_EEEEEEEvNS4_8identityES13_S1D_vS1E_EENS_8epilogue10collective18CollectiveEpilogueINS1G_22Sm90TmaWarpSpecializedILi4ELi2ELi16ELb1ELb0EEEJSI_NS5_IJSG_NSA_ILi32EEEEEESJ_SK_SJ_SK_NS1G_6fusion15FusionCallbacksIS1K_NS1N_17LinCombPerRowBiasISJ_fSJ_SJ_fLi8ELNS_15FloatRoundStyleE2EEESI_S1M_JEEES13_NS14_INS15_ILi2ELi4ELi3EEES18_NSU_INS5_IJS19_S1L_EEENS5_IJS1L_SB_EEEEEEENS4_17SM75_U32x4_LDSM_NENS4_14SM90_TMA_STOREES1X_NS4_17SM90_U32x4_STSM_NENS4_9Copy_AtomIJS20_NS_6half_tEEEEvEEEvvEEEEvNT_6ParamsE)
        /*0008*/ 	.word	0x000000a8


	//----- nvinfo : EIATTR_FRAME_SIZE
	.align		4
.L_18:
        /*000c*/ 	.byte	0x04, 0x11
        /*000e*/ 	.short	(.L_20 - .L_19)
	.align		4
.L_19:
        /*0010*/ 	.word	index@(_ZN7cutlass13device_kernelINS_4gemm6kernel13GemmUniversalIN4cute5tupleIJiiiiEEENS1_10collective13CollectiveMmaINS1_34MainloopSm90TmaGmmaWarpSpecializedILi4ENS5_IJNS4_1CILi1EEESB_SB_EEENS1_35KernelTmaWarpSpecializedCooperativeEEENS5_IJNSA_ILi256EEENSA_ILi128EEENSA_ILi64EEEEEENS_10bfloat16_tENS5_IJlSB_lEEESJ_SK_NS4_8TiledMMAINS4_8MMA_AtomIJNS4_4SM904GMMA28MMA_64x128x16_F32BF16BF16_SSILNSO_5MajorE0ELSQ_0ELNSO_7ScaleInE1ELSR_1EEEEEENS4_6LayoutINS5_IJNSA_ILi2EEESB_SB_EEENS5_IJSB_NSA_ILi0EEESX_EEEEENS5_IJNS4_10UnderscoreES10_S10_EEEEENS4_13SM90_TMA_LOADENS4_14ComposedLayoutINS4_7SwizzleILi3ELi4ELi3EEENS4_18smem_ptr_flag_bitsILi16EEENSU_INS5_IJNSA_ILi8EEESH_EEENS5_IJSH_SB_EEEEEEEvNS4_8identityES13_S1D_vS1E_EENS_8epilogue10collective18CollectiveEpilogueINS1G_22Sm90TmaWarpSpecializedILi4ELi2ELi16ELb1ELb0EEEJSI_NS5_IJSG_NSA_ILi32EEEEEESJ_SK_SJ_SK_NS1G_6fusion15FusionCallbacksIS1K_NS1N_17LinCombPerRowBiasISJ_fSJ_SJ_fLi8ELNS_15FloatRoundStyleE2EEESI_S1M_JEEES13_NS14_INS15_ILi2ELi4ELi3EEES18_NSU_INS5_IJS19_S1L_EEENS5_IJS1L_SB_EEEEEEENS4_17SM75_U32x4_LDSM_NENS4_14SM90_TMA_STOREES1X_NS4_17SM90_U32x4_STSM_NENS4_9Copy_AtomIJS20_NS_6half_tEEEEvEEEvvEEEEvNT_6ParamsE)
        /*0014*/ 	.word	0x00000000


	//----- nvinfo : EIATTR_MIN_STACK_SIZE
	.align		4
.L_20:
        /*0018*/ 	.byte	0x04, 0x12
        /*001a*/ 	.short	(.L_22 - .L_21)
	.align		4
.L_21:
        /*001c*/ 	.word	index@(_ZN7cutlass13device_kernelINS_4gemm6kernel13GemmUniversalIN4cute5tupleIJiiiiEEENS1_10collective13CollectiveMmaINS1_34MainloopSm90TmaGmmaWarpSpecializedILi4ENS5_IJNS4_1CILi1EEESB_SB_EEENS1_35KernelTmaWarpSpecializedCooperativeEEENS5_IJNSA_ILi256EEENSA_ILi128EEENSA_ILi64EEEEEENS_10bfloat16_tENS5_IJlSB_lEEESJ_SK_NS4_8TiledMMAINS4_8MMA_AtomIJNS4_4SM904GMMA28MMA_64x128x16_F32BF16BF16_SSILNSO_5MajorE0ELSQ_0ELNSO_7ScaleInE1ELSR_1EEEEEENS4_6LayoutINS5_IJNSA_ILi2EEESB_SB_EEENS5_IJSB_NSA_ILi0EEESX_EEEEENS5_IJNS4_10UnderscoreES10_S10_EEEEENS4_13SM90_TMA_LOADENS4_14ComposedLayoutINS4_7SwizzleILi3ELi4ELi3EEENS4_18smem_ptr_flag_bitsILi16EEENSU_INS5_IJNSA_ILi8EEESH_EEENS5_IJSH_SB_EEEEEEEvNS4_8identityES13_S1D_vS1E_EENS_8epilogue10collective18CollectiveEpilogueINS1G_22Sm90TmaWarpSpecializedILi4ELi2ELi16ELb1ELb0EEEJSI_NS5_IJSG_NSA_ILi32EEEEEESJ_SK_SJ_SK_NS1G_6fusion15FusionCallbacksIS1K_NS1N_17LinCombPerRowBiasISJ_fSJ_SJ_fLi8ELNS_15FloatRoundStyleE2EEESI_S1M_JEEES13_NS14_INS15_ILi2ELi4ELi3EEES18_NSU_INS5_IJS19_S1L_EEENS5_IJS1L_SB_EEEEEEENS4_17SM75_U32x4_LDSM_NENS4_14SM90_TMA_STOREES1X_NS4_17SM90_U32x4_STSM_NENS4_9Copy_AtomIJS20_NS_6half_tEEEEvEEEvvEEEEvNT_6ParamsE)
        /*0020*/ 	.word	0x00000000
.L_22:


//--------------------- .nv.compat                --------------------------
	.section	.nv.compat,"",@"SHT_CUDA_COMPAT_INFO"
	.align	4
        /*0000*/ 	.byte	0x02, 0x09, 0x01, 0x00, 0x02, 0x02, 0x04, 0x00, 0x02, 0x05, 0x05, 0x00, 0x03, 0x07, 0x01, 0x01
        /*0010*/ 	.byte	0x02, 0x03, 0x01, 0x00, 0x02, 0x06, 0x01, 0x00, 0x04, 0x0b, 0x08, 0x00, 0x00, 0x00, 0x00, 0x00
        /*0020*/ 	.byte	0x00, 0x00, 0x00, 0x00


//--------------------- .nv.info._ZN7cutlass13device_kernelINS_4gemm6kernel13GemmUniversalIN4cute5tupleIJiiiiEEENS1_10collective13CollectiveMmaINS1_34MainloopSm90TmaGmmaWarpSpecializedILi4ENS5_IJNS4_1CILi1EEESB_SB_EEENS1_35KernelTmaWarpSpecializedCooperativeEEENS5_IJNSA_ILi256EEENSA_ILi128EEENSA_ILi64EEEEEENS_10bfloat16_tENS5_IJlSB_lEEESJ_SK_NS4_8TiledMMAINS4_8MMA_AtomIJNS4_4SM904GMMA28MMA_64x128x16_F32BF16BF16_SSILNSO_5MajorE0ELSQ_0ELNSO_7ScaleInE1ELSR_1EEEEEENS4_6LayoutINS5_IJNSA_ILi2EEESB_SB_EEENS5_IJSB_NSA_ILi0EEESX_EEEEENS5_IJNS4_10UnderscoreES10_S10_EEEEENS4_13SM90_TMA_LOADENS4_14ComposedLayoutINS4_7SwizzleILi3ELi4ELi3EEENS4_18smem_ptr_flag_bitsILi16EEENSU_INS5_IJNSA_ILi8EEESH_EEENS5_IJSH_SB_EEEEEEEvNS4_8identityES13_S1D_vS1E_EENS_8epilogue10collective18CollectiveEpilogueINS1G_22Sm90TmaWarpSpecializedILi4ELi2ELi16ELb1ELb0EEEJSI_NS5_IJSG_NSA_ILi32EEEEEESJ_SK_SJ_SK_NS1G_6fusion15FusionCallbacksIS1K_NS1N_17LinCombPerRowBiasISJ_fSJ_SJ_fLi8ELNS_15FloatRoundStyleE2EEESI_S1M_JEEES13_NS14_INS15_ILi2ELi4ELi3EEES18_NSU_INS5_IJS19_S1L_EEENS5_IJS1L_SB_EEEEEEENS4_17SM75_U32x4_LDSM_NENS4_14SM90_TMA_STOREES1X_NS4_17SM90_U32x4_STSM_NENS4_9Copy_AtomIJS20_NS_6half_tEEEEvEEEvvEEEEvNT_6ParamsE --------------------------
	.section	.nv.info._ZN7cutlass13device_kernelINS_4gemm6kernel13GemmUniversalIN4cute5tupleIJiiiiEEENS1_10collective13CollectiveMmaINS1_34MainloopSm90TmaGmmaWarpSpecializedILi4ENS5_IJNS4_1CILi1EEESB_SB_EEENS1_35KernelTmaWarpSpecializedCooperativeEEENS5_IJNSA_ILi256EEENSA_ILi128EEENSA_ILi64EEEEEENS_10bfloat16_tENS5_IJlSB_lEEESJ_SK_NS4_8TiledMMAINS4_8MMA_AtomIJNS4_4SM904GMMA28MMA_64x128x16_F32BF16BF16_SSILNSO_5MajorE0ELSQ_0ELNSO_7ScaleInE1ELSR_1EEEEEENS4_6LayoutINS5_IJNSA_ILi2EEESB_SB_EEENS5_IJSB_NSA_ILi0EEESX_EEEEENS5_IJNS4_10UnderscoreES10_S10_EEEEENS4_13SM90_TMA_LOADENS4_14ComposedLayoutINS4_7SwizzleILi3ELi4ELi3EEENS4_18smem_ptr_flag_bitsILi16EEENSU_INS5_IJNSA_ILi8EEESH_EEENS5_IJSH_SB_EEEEEEEvNS4_8identityES13_S1D_vS1E_EENS_8epilogue10collective18CollectiveEpilogueINS1G_22Sm90TmaWarpSpecializedILi4ELi2ELi16ELb1ELb0EEEJSI_NS5_IJSG_NSA_ILi32EEEEEESJ_SK_SJ_SK_NS1G_6fusion15FusionCallbacksIS1K_NS1N_17LinCombPerRowBiasISJ_fSJ_SJ_fLi8ELNS_15FloatRoundStyleE2EEESI_S1M_JEEES13_NS14_INS15_ILi2ELi4ELi3EEES18_NSU_INS5_IJS19_S1L_EEENS5_IJS1L_SB_EEEEEEENS4_17SM75_U32x4_LDSM_NENS4_14SM90_TMA_STOREES1X_NS4_17SM90_U32x4_STSM_NENS4_9Copy_AtomIJS20_NS_6half_tEEEEvEEEvvEEEEvNT_6ParamsE,"",@"SHT_CUDA_INFO"
	.sectionflags	@""
	.align	4


	//----- nvinfo : EIATTR_CUDA_API_VERSION
	.align		4
        /*0000*/ 	.byte	0x04, 0x37
        /*0002*/ 	.short	(.L_24 - .L_23)
.L_23:
        /*0004*/ 	.word	0x00000082


	//----- nvinfo : EIATTR_KPARAM_INFO
	.align		4
.L_24:
        /*0008*/ 	.byte	0x04, 0x17
        /*000a*/ 	.short	(.L_26 - .L_25)
.L_25:
        /*000c*/ 	.word	0x00000000
        /*0010*/ 	.short	0x0000
        /*0012*/ 	.short	0x0070
        /*0014*/ 	.byte	0x00, 0xf0, 0x01, 0x1c


	//----- nvinfo : EIATTR_SPARSE_MMA_MASK
	.align		4
.L_26:
        /*0018*/ 	.byte	0x03, 0x50
        /*001a*/ 	.short	0x0000


	//----- nvinfo : EIATTR_MAXREG_COUNT
	.align		4
        /*001c*/ 	.byte	0x03, 0x1b
        /*001e*/ 	.short	0x00a8


	//----- nvinfo : EIATTR_NUM_BARRIERS
	.align		4
        /*0020*/ 	.byte	0x02, 0x4c
        /*0022*/ 	.byte	0x02
	.zero		1


	//----- nvinfo : EIATTR_EXTERNS
	.align		4
        /*0024*/ 	.byte	0x04, 0x0f
        /*0026*/ 	.short	(.L_28 - .L_27)


	//   ....[0]....
	.align		4
.L_27:
        /*0028*/ 	.word	index@(__assertfail)


	//----- nvinfo : EIATTR_MERCURY_ISA_VERSION
	.align		4
.L_28:
        /*002c*/ 	.byte	0x03, 0x5f
        /*002e*/ 	.short	0x0101


	//----- nvinfo : EIATTR_INT_WARP_WIDE_INSTR_OFFSETS
	.align		4
        /*0030*/ 	.byte	0x04, 0x31
        /*0032*/ 	.short	(.L_30 - .L_29)


	//   ....[0]....
.L_29:
        /*0034*/ 	.word	0x000008b0


	//   ....[1]....
        /*0038*/ 	.word	0x000008c0


	//   ....[2]....
        /*003c*/ 	.word	0x00000960


	//----- nvinfo : EIATTR_COOP_GROUP_MASK_REGIDS
	.align		4
.L_30:
        /*0040*/ 	.byte	0x04, 0x29
        /*0042*/ 	.short	(.L_32 - .L_31)


	//   ....[0]....
.L_31:
        /*0044*/ 	.word	0xffffffff


	//   ....[1]....
        /*0048*/ 	.word	0xffffffff


	//   ....[2]....
        /*004c*/ 	.word	0xffffffff


	//   ....[3]....
        /*0050*/ 	.word	0xffffffff


	//   ....[4]....
        /*0054*/ 	.word	0xffffffff


	//   ....[5]....
        /*0058*/ 	.word	0xffffffff


	//----- nvinfo : EIATTR_COOP_GROUP_INSTR_OFFSETS
	.align		4
.L_32:
        /*005c*/ 	.byte	0x04, 0x28
        /*005e*/ 	.short	(.L_34 - .L_33)


	//   ....[0]....
.L_33:
        /*0060*/ 	.word	0x00000070


	//   ....[1]....
        /*0064*/ 	.word	0x00000080


	//   ....[2]....
        /*0068*/ 	.word	0x00000430


	//   ....[3]....
        /*006c*/ 	.word	0x000005c0


	//   ....[4]....
        /*0070*/ 	.word	0x00000770


	//   ....[5]....
        /*0074*/ 	.word	0x000014d0


	//----- nvinfo : EIATTR_REG_RECONFIG
	.align		4
.L_34:
        /*0078*/ 	.byte	0x01, 0x54
	.zero		2


	//----- nvinfo : EIATTR_SYSCALL_OFFSETS
	.align		4
        /*007c*/ 	.byte	0x04, 0x46
        /*007e*/ 	.short	(.L_36 - .L_35)


	//   ....[0]....
.L_35:
        /*0080*/ 	.word	0x000016a0


	//   ....[1]....
        /*0084*/ 	.word	0x00002330


	//   ....[2]....
        /*0088*/ 	.word	0x00002420


	//----- nvinfo : EIATTR_MBARRIER_INSTR_OFFSETS
	.align		4
.L_36:
        /*008c*/ 	.byte	0x04, 0x39
        /*008e*/ 	.short	(.L_38 - .L_37)


	//   ....[0]....
.L_37:
        /*0090*/ 	.word	0x00000530
        /*0094*/ 	.word	0x000000ff
        /*0098*/ 	.word	0x00000000
        /*009c*/ 	.short	0x0100
        /*009e*/ 	.byte	0x08
	.zero		1


	//   ....[1]....
        /*00a0*/ 	.word	0x00000540
        /*00a4*/ 	.word	0x000000ff
        /*00a8*/ 	.word	0x00000020
        /*00ac*/ 	.short	0x0100
        /*00ae*/ 	.byte	0x08
	.zero		1


	//   ....[2]....
        /*00b0*/ 	.word	0x00000550
        /*00b4*/ 	.word	0x000000ff
        /*00b8*/ 	.word	0x00000008
        /*00bc*/ 	.short	0x0100
        /*00be*/ 	.byte	0x08
	.zero		1


	//   ....[3]....
        /*00c0*/ 	.word	0x00000560
        /*00c4*/ 	.word	0x000000ff
        /*00c8*/ 	.word	0x00000028
        /*00cc*/ 	.short	0x0100
        /*00ce*/ 	.byte	0x08
	.zero		1


	//   ....[4]....
        /*00d0*/ 	.word	0x00000570
        /*00d4*/ 	.word	0x000000ff
        /*00d8*/ 	.word	0x00000010
        /*00dc*/ 	.short	0x0100
        /*00de*/ 	.byte	0x08
	.zero		1


	//   ....[5]....
        /*00e0*/ 	.word	0x00000580
        /*00e4*/ 	.word	0x000000ff
        /*00e8*/ 	.word	0x00000030
        /*00ec*/ 	.short	0x0100
        /*00ee*/ 	.byte	0x08
	.zero		1


	//   ....[6]....
        /*00f0*/ 	.word	0x00000590
        /*00f4*/ 	.word	0x000000ff
        /*00f8*/ 	.word	0x00000018
        /*00fc*/ 	.short	0x0100
        /*00fe*/ 	.byte	0x08
	.zero		1


	//   ....[7]....
        /*0100*/ 	.word	0x000005a0
        /*0104*/ 	.word	0x000000ff
        /*0108*/ 	.word	0x00000038
        /*010c*/ 	.short	0x0100
        /*010e*/ 	.byte	0x08
	.zero		1


	//   ....[8]....
        /*0110*/ 	.word	0x000006e0
        /*0114*/ 	.word	0x000000ff
        /*0118*/ 	.word	0x00000040
        /*011c*/ 	.short	0x0100
        /*011e*/ 	.byte	0x08
	.zero		1


	//   ....[9]....
        /*0120*/ 	.word	0x000006f0
        /*0124*/ 	.word	0x000000ff
        /*0128*/ 	.word	0x00000060
        /*012c*/ 	.short	0x0100
        /*012e*/ 	.byte	0x08
	.zero		1


	//   ....[10]....
        /*0130*/ 	.word	0x00000700
        /*0134*/ 	.word	0x000000ff
        /*0138*/ 	.word	0x00000048
        /*013c*/ 	.short	0x0100
        /*013e*/ 	.byte	0x08
	.zero		1


	//   ....[11]....
        /*0140*/ 	.word	0x00000710
        /*0144*/ 	.word	0x000000ff
        /*0148*/ 	.word	0x00000068
        /*014c*/ 	.short	0x0100
        /*014e*/ 	.byte	0x08
	.zero		1


	//   ....[12]....
        /*0150*/ 	.word	0x00000720
        /*0154*/ 	.word	0x000000ff
        /*0158*/ 	.word	0x00000050
        /*015c*/ 	.short	0x0100
        /*015e*/ 	.byte	0x08
	.zero		1


	//   ....[13]....
        /*0160*/ 	.word	0x00000730
        /*0164*/ 	.word	0x000000ff
        /*0168*/ 	.word	0x00000070
        /*016c*/ 	.short	0x0100
        /*016e*/ 	.byte	0x08
	.zero		1


	//   ....[14]....
        /*0170*/ 	.word	0x00000740
        /*0174*/ 	.word	0x000000ff
        /*0178*/ 	.word	0x00000058
        /*017c*/ 	.short	0x0100
        /*017e*/ 	.byte	0x08
	.zero		1


	//   ....[15]....
        /*0180*/ 	.word	0x00000750
        /*0184*/ 	.word	0x000000ff
        /*0188*/ 	.word	0x00000078
        /*018c*/ 	.short	0x0100
        /*018e*/ 	.byte	0x08
	.zero		1


	//   ....[16]....
        /*0190*/ 	.word	0x00000a00
        /*0194*/ 	.word	0x000000ff
        /*0198*/ 	.word	0x00000080
        /*019c*/ 	.short	0x0100
        /*019e*/ 	.byte	0x08
	.zero		1


	//   ....[17]....
        /*01a0*/ 	.word	0x00000a60
        /*01a4*/ 	.word	0x000000ff
        /*01a8*/ 	.word	0x00000088
        /*01ac*/ 	.short	0x0100
        /*01ae*/ 	.byte	0x08
	.zero		1


	//   ....[18]....
        /*01b0*/ 	.word	0x00001720
        /*01b4*/ 	.word	0x00000003
        /*01b8*/ 	.word	0x00000000
        /*01bc*/ 	.short	0x010a
        /*01be*/ 	.byte	0x3f
	.zero		1


	//   ....[19]....
        /*01c0*/ 	.word	0x00001760
        /*01c4*/ 	.word	0x00000003
        /*01c8*/ 	.word	0x00000000
        /*01cc*/ 	.short	0x010a
        /*01ce*/ 	.byte	0x3f
	.zero		1


	//   ....[20]....
        /*01d0*/ 	.word	0x00001c00
        /*01d4*/ 	.word	0x000000ff
        /*01d8*/ 	.word	0x00000000
        /*01dc*/ 	.short	0x010a
        /*01de*/ 	.byte	0x04
	.zero		1


	//   ....[21]....
        /*01e0*/ 	.word	0x00001c40
        /*01e4*/ 	.word	0x000000ff
        /*01e8*/ 	.word	0x00000000
        /*01ec*/ 	.short	0x010a
        /*01ee*/ 	.byte	0x04
	.zero		1


	//   ....[22]....
        /*01f0*/ 	.word	0x00001fe0
        /*01f4*/ 	.word	0x000000ff
        /*01f8*/ 	.word	0x00000000
        /*01fc*/ 	.short	0x0101
        /*01fe*/ 	.byte	0x04
	.zero		1


	//   ....[23]....
        /*0200*/ 	.word	0x00002190
        /*0204*/ 	.word	0x000000ff
        /*0208*/ 	.word	0x00000000
        /*020c*/ 	.short	0x0101
        /*020e*/ 	.byte	0x04
	.zero		1


	//   ....[24]....
        /*0210*/ 	.word	0x00002dd0
        /*0214*/ 	.word	0x000000ff
        /*0218*/ 	.word	0x00000040
        /*021c*/ 	.short	0x010a
        /*021e*/ 	.byte	0x33
	.zero		1


	//   ....[25]....
        /*0220*/ 	.word	0x000036d0
        /*0224*/ 	.word	0x000000ff
        /*0228*/ 	.word	0x00000000
        /*022c*/ 	.short	0x0101
        /*022e*/ 	.byte	0x04
	.zero		1


	//   ....[26]....
        /*0230*/ 	.word	0x000037a0
        /*0234*/ 	.word	0x00000004
        /*0238*/ 	.word	0x00000040
        /*023c*/ 	.short	0x010a
        /*023e*/ 	.byte	0x3f
	.zero		1


	//   ....[27]....
        /*0240*/ 	.word	0x00003ee0
        /*0244*/ 	.word	0x000000ff
        /*0248*/ 	.word	0x00000000
        /*024c*/ 	.short	0x0101
        /*024e*/ 	.byte	0x04
	.zero		1


	//   ....[28]....
        /*0250*/ 	.word	0x00003fd0
        /*0254*/ 	.word	0x00000004
        /*0258*/ 	.word	0x00000040
        /*025c*/ 	.short	0x010a
        /*025e*/ 	.byte	0x3f
	.zero		1


	//   ....[29]....
        /*0260*/ 	.word	0x00004730
        /*0264*/ 	.word	0x000000ff
        /*0268*/ 	.word	0x00000000
        /*026c*/ 	.short	0x0101
        /*026e*/ 	.byte	0x04
	.zero		1


	//   ....[30]....
        /*0270*/ 	.word	0x00004810
        /*0274*/ 	.word	0x00000005
        /*0278*/ 	.word	0x00000040
        /*027c*/ 	.short	0x010a
        /*027e*/ 	.byte	0x3f
	.zero		1


	//   ....[31]....
        /*0280*/ 	.word	0x00004f80
        /*0284*/ 	.word	0x000000ff
        /*0288*/ 	.word	0x00000000
        /*028c*/ 	.short	0x0101
        /*028e*/ 	.byte	0x04
	.zero		1


	//   ....[32]....
        /*0290*/ 	.word	0x00005060
        /*0294*/ 	.word	0x00000004
        /*0298*/ 	.word	0x00000040
        /*029c*/ 	.short	0x010a
        /*029e*/ 	.byte	0x3f
	.zero		1


	//   ....[33]....
        /*02a0*/ 	.word	0x000057b0
        /*02a4*/ 	.word	0x000000ff
        /*02a8*/ 	.word	0x00000000
        /*02ac*/ 	.short	0x0101
        /*02ae*/ 	.byte	0x04
	.zero		1


	//   ....[34]....
        /*02b0*/ 	.word	0x00005890
        /*02b4*/ 	.word	0x00000004
        /*02b8*/ 	.word	0x00000040
        /*02bc*/ 	.short	0x010a
        /*02be*/ 	.byte	0x3f
	.zero		1


	//   ....[35]....
        /*02c0*/ 	.word	0x00005fe0
        /*02c4*/ 	.word	0x000000ff
        /*02c8*/ 	.word	0x00000000
        /*02cc*/ 	.short	0x0101
        /*02ce*/ 	.byte	0x04
	.zero		1


	//   ....[36]....
        /*02d0*/ 	.word	0x000060c0
        /*02d4*/ 	.word	0x00000004
        /*02d8*/ 	.word	0x00000040
        /*02dc*/ 	.short	0x010a
        /*02de*/ 	.byte	0x3f
	.zero		1


	//   ....[37]....
        /*02e0*/ 	.word	0x00006810
        /*02e4*/ 	.word	0x000000ff
        /*02e8*/ 	.word	0x00000000
        /*02ec*/ 	.short	0x0101
        /*02ee*/ 	.byte	0x04
	.zero		1


	//   ....[38]....
        /*02f0*/ 	.word	0x000068e0
        /*02f4*/ 	.word	0x00000004
        /*02f8*/ 	.word	0x00000040
        /*02fc*/ 	.short	0x010a
        /*02fe*/ 	.byte	0x3f
	.zero		1


	//   ....[39]....
        /*0300*/ 	.word	0x00006ff0
        /*0304*/ 	.word	0x000000ff
        /*0308*/ 	.word	0x00000000
        /*030c*/ 	.short	0x0101
        /*030e*/ 	.byte	0x04
	.zero		1


	//   ....[40]....
        /*0310*/ 	.word	0x000079b0
        /*0314*/ 	.word	0x000000ff
        /*0318*/ 	.word	0x00000000
        /*031c*/ 	.short	0x0101
        /*031e*/ 	.byte	0x04
	.zero		1


	//   ....[41]....
        /*0320*/ 	.word	0x000080a0
        /*0324*/ 	.word	0x000000ff
        /*0328*/ 	.word	0x00000088
        /*032c*/ 	.short	0x010a
        /*032e*/ 	.byte	0x04
	.zero		1


	//   ....[42]....
        /*0330*/ 	.word	0x00008490
        /*0334*/ 	.word	0x000000ff
        /*0338*/ 	.word	0x00000060
        /*033c*/ 	.short	0x010a
        /*033e*/ 	.byte	0x0d
	.zero		1


	//   ....[43]....
        /*0340*/ 	.word	0x00008580
        /*0344*/ 	.word	0x000000ff
        /*0348*/ 	.word	0x00000040
        /*034c*/ 	.short	0x010b
        /*034e*/ 	.byte	0x0d
	.zero		1


	//   ....[44]....
        /*0350*/ 	.word	0x000085e0
        /*0354*/ 	.word	0x000000ff
        /*0358*/ 	.word	0x00000000
        /*035c*/ 	.short	0x0101
        /*035e*/ 	.byte	0x10
	.zero		1


	//   ....[45]....
        /*0360*/ 	.word	0x00008610
        /*0364*/ 	.word	0x000000ff
        /*0368*/ 	.word	0x00000068
        /*036c*/ 	.short	0x010a
        /*036e*/ 	.byte	0x0d
	.zero		1


	//   ....[46]....
        /*0370*/ 	.word	0x00008720
        /*0374*/ 	.word	0x000000ff
        /*0378*/ 	.word	0x00000048
        /*037c*/ 	.short	0x010b
        /*037e*/ 	.byte	0x0d
	.zero		1


	//   ....[47]....
        /*0380*/ 	.word	0x00008790
        /*0384*/ 	.word	0x000000ff
        /*0388*/ 	.word	0x00000000
        /*038c*/ 	.short	0x0101
        /*038e*/ 	.byte	0x14
	.zero		1


	//   ....[48]....
        /*0390*/ 	.word	0x000087c0
        /*0394*/ 	.word	0x000000ff
        /*0398*/ 	.word	0x00000070
        /*039c*/ 	.short	0x010a
        /*039e*/ 	.byte	0x0d
	.zero		1


	//   ....[49]....
        /*03a0*/ 	.word	0x000088c0
        /*03a4*/ 	.word	0x000000ff
        /*03a8*/ 	.word	0x00000050
        /*03ac*/ 	.short	0x010b
        /*03ae*/ 	.byte	0x0d
	.zero		1


	//   ....[50]....
        /*03b0*/ 	.word	0x00008920
        /*03b4*/ 	.word	0x000000ff
        /*03b8*/ 	.word	0x00000000
        /*03bc*/ 	.short	0x0101
        /*03be*/ 	.byte	0x1d
	.zero		1


	//   ....[51]....
        /*03c0*/ 	.word	0x00008950
        /*03c4*/ 	.word	0x000000ff
        /*03c8*/ 	.word	0x00000078
        /*03cc*/ 	.short	0x010a
        /*03ce*/ 	.byte	0x0d
	.zero		1


	//   ....[52]....
        /*03d0*/ 	.word	0x00008a50
        /*03d4*/ 	.word	0x000000ff
        /*03d8*/ 	.word	0x00000058
        /*03dc*/ 	.short	0x010b
        /*03de*/ 	.byte	0x0d
	.zero		1


	//   ....[53]....
        /*03e0*/ 	.word	0x00008ac0
        /*03e4*/ 	.word	0x000000ff
        /*03e8*/ 	.word	0x00000000
        /*03ec*/ 	.short	0x0101
        /*03ee*/ 	.byte	0x1e
	.zero		1


	//   ....[54]....
        /*03f0*/ 	.word	0x00008b00
        /*03f4*/ 	.word	0x000000ff
        /*03f8*/ 	.word	0x00000060
        /*03fc*/ 	.short	0x010a
        /*03fe*/ 	.byte	0x0d
	.zero		1


	//   ....[55]....
        /*0400*/ 	.word	0x00008bf0
        /*0404*/ 	.word	0x000000ff
        /*0408*/ 	.word	0x00000040
        /*040c*/ 	.short	0x010b
        /*040e*/ 	.byte	0x0d
	.zero		1


	//   ....[56]....
        /*0410*/ 	.word	0x00008c30
        /*0414*/ 	.word	0x000000ff
        /*0418*/ 	.word	0x00000000
        /*041c*/ 	.short	0x0101
        /*041e*/ 	.byte	0x10
	.zero		1


	//   ....[57]....
        /*0420*/ 	.word	0x00008c60
        /*0424*/ 	.word	0x000000ff
        /*0428*/ 	.word	0x00000068
        /*042c*/ 	.short	0x010a
        /*042e*/ 	.byte	0x0d
	.zero		1


	//   ....[58]....
        /*0430*/ 	.word	0x00008d60
        /*0434*/ 	.word	0x000000ff
        /*0438*/ 	.word	0x00000048
        /*043c*/ 	.short	0x010b
        /*043e*/ 	.byte	0x0d
	.zero		1


	//   ....[59]....
        /*0440*/ 	.word	0x00008da0
        /*0444*/ 	.word	0x000000ff
        /*0448*/ 	.word	0x00000000
        /*044c*/ 	.short	0x0101
        /*044e*/ 	.byte	0x14
	.zero		1


	//   ....[60]....
        /*0450*/ 	.word	0x00008de0
        /*0454*/ 	.word	0x000000ff
        /*0458*/ 	.word	0x00000070
        /*045c*/ 	.short	0x010a
        /*045e*/ 	.byte	0x0d
	.zero		1


	//   ....[61]....
        /*0460*/ 	.word	0x00008ec0
        /*0464*/ 	.word	0x000000ff
        /*0468*/ 	.word	0x00000050
        /*046c*/ 	.short	0x010b
        /*046e*/ 	.byte	0x0d
	.zero		1


	//   ....[62]....
        /*0470*/ 	.word	0x00008f00
        /*0474*/ 	.word	0x000000ff
        /*0478*/ 	.word	0x00000000
        /*047c*/ 	.short	0x0101
        /*047e*/ 	.byte	0x1d
	.zero		1


	//   ....[63]....
        /*0480*/ 	.word	0x00008f30
        /*0484*/ 	.word	0x000000ff
        /*0488*/ 	.word	0x00000078
        /*048c*/ 	.short	0x010a
        /*048e*/ 	.byte	0x0d
	.zero		1


	//   ....[64]....
        /*0490*/ 	.word	0x00009030
        /*0494*/ 	.word	0x000000ff
        /*0498*/ 	.word	0x00000058
        /*049c*/ 	.short	0x010b
        /*049e*/ 	.byte	0x0d
	.zero		1


	//   ....[65]....
        /*04a0*/ 	.word	0x00009080
        /*04a4*/ 	.word	0x000000ff
        /*04a8*/ 	.word	0x00000000
        /*04ac*/ 	.short	0x0101
        /*04ae*/ 	.byte	0x1e
	.zero		1


	//   ....[66]....
        /*04b0*/ 	.word	0x00009710
        /*04b4*/ 	.word	0x00000000
        /*04b8*/ 	.word	0x00000060
        /*04bc*/ 	.short	0x010a
        /*04be*/ 	.byte	0x3f
	.zero		1


	//   ....[67]....
        /*04c0*/ 	.word	0x00009750
        /*04c4*/ 	.word	0x00000000
        /*04c8*/ 	.word	0x00000068
        /*04cc*/ 	.short	0x010a
        /*04ce*/ 	.byte	0x3f
	.zero		1


	//   ....[68]....
        /*04d0*/ 	.word	0x00009790
        /*04d4*/ 	.word	0x00000000
        /*04d8*/ 	.word	0x00000070
        /*04dc*/ 	.short	0x010a
        /*04de*/ 	.byte	0x3f
	.zero		1


	//   ....[69]....
        /*04e0*/ 	.word	0x000097f0
        /*04e4*/ 	.word	0x00000000
        /*04e8*/ 	.word	0x00000078
        /*04ec*/ 	.short	0x010a
        /*04ee*/ 	.byte	0x3f
	.zero		1


	//   ....[70]....
        /*04f0*/ 	.word	0x00009b10
        /*04f4*/ 	.word	0x00000014
        /*04f8*/ 	.word	0x00000020
        /*04fc*/ 	.short	0x010a
        /*04fe*/ 	.byte	0x3f
	.zero		1


	//   ....[71]....
        /*0500*/ 	.word	0x00009ed0
        /*0504*/ 	.word	0x00000005
        /*0508*/ 	.word	0x00000088
        /*050c*/ 	.short	0x0101
        /*050e*/ 	.byte	0x3f
	.zero		1


	//   ....[72]....
        /*0510*/ 	.word	0x0000a5e0
        /*0514*/ 	.word	0x00000007
        /*0518*/ 	.word	0x00000000
        /*051c*/ 	.short	0x010a
        /*051e*/ 	.byte	0x3f
	.zero		1


	//   ....[73]....
        /*0520*/ 	.word	0x0000a660
        /*0524*/ 	.word	0x00000006
        /*0528*/ 	.word	0x00000000
        /*052c*/ 	.short	0x010a
        /*052e*/ 	.byte	0x3f
	.zero		1


	//   ....[74]....
        /*0530*/ 	.word	0x0000a6f0
        /*0534*/ 	.word	0x00000007
        /*0538*/ 	.word	0x00000000
        /*053c*/ 	.short	0x010a
        /*053e*/ 	.byte	0x3f
	.zero		1


	//   ....[75]....
        /*0540*/ 	.word	0x0000a780
        /*0544*/ 	.word	0x00000005
        /*0548*/ 	.word	0x00000000
        /*054c*/ 	.short	0x010a
        /*054e*/ 	.byte	0x3f
	.zero		1


	//   ....[76]....
        /*0550*/ 	.word	0x0000a7e0
        /*0554*/ 	.word	0x00000003
        /*0558*/ 	.word	0x00000000
        /*055c*/ 	.short	0x010a
        /*055e*/ 	.byte	0x3f
	.zero		1


	//   ....[77]....
        /*0560*/ 	.word	0x0000a840
        /*0564*/ 	.word	0x00000004
        /*0568*/ 	.word	0x00000000
        /*056c*/ 	.short	0x010a
        /*056e*/ 	.byte	0x3f
	.zero		1


	//   ....[78]....
        /*0570*/ 	.word	0x0000a8a0
        /*0574*/ 	.word	0x00000005
        /*0578*/ 	.word	0x00000040
        /*057c*/ 	.short	0x010a
        /*057e*/ 	.byte	0x3f
	.zero		1


	//   ....[79]....
        /*0580*/ 	.word	0x0000a8f0
        /*0584*/ 	.word	0x00000004
        /*0588*/ 	.word	0x00000040
        /*058c*/ 	.short	0x010a
        /*058e*/ 	.byte	0x3f
	.zero		1


	//   ....[80]....
        /*0590*/ 	.word	0x0000a940
        /*0594*/ 	.word	0x00000004
        /*0598*/ 	.word	0x00000040
        /*059c*/ 	.short	0x010a
        /*059e*/ 	.byte	0x3f
	.zero		1


	//   ....[81]....
        /*05a0*/ 	.word	0x0000a990
        /*05a4*/ 	.word	0x00000005
        /*05a8*/ 	.word	0x00000040
        /*05ac*/ 	.short	0x010a
        /*05ae*/ 	.byte	0x3f
	.zero		1


	//   ....[82]....
        /*05b0*/ 	.word	0x0000a9e0
        /*05b4*/ 	.word	0x00000004
        /*05b8*/ 	.word	0x00000040
        /*05bc*/ 	.short	0x010a
        /*05be*/ 	.byte	0x3f
	.zero		1


	//   ....[83]....
        /*05c0*/ 	.word	0x0000aa30
        /*05c4*/ 	.word	0x00000004
        /*05c8*/ 	.word	0x00000040
        /*05cc*/ 	.short	0x010a
        /*05ce*/ 	.byte	0x3f
	.zero		1


	//   ....[84]....
        /*05d0*/ 	.word	0x0000aa80
        /*05d4*/ 	.word	0x00000004
        /*05d8*/ 	.word	0x00000040
        /*05dc*/ 	.short	0x010a
        /*05de*/ 	.byte	0x3f
	.zero		1


	//   ....[85]....
        /*05e0*/ 	.word	0x0000aad0
        /*05e4*/ 	.word	0x00000004
        /*05e8*/ 	.word	0x00000040
        /*05ec*/ 	.short	0x010a
        /*05ee*/ 	.byte	0x3f
	.zero		1


	//   ....[86]....
        /*05f0*/ 	.word	0x0000ab30
        /*05f4*/ 	.word	0x00000003
        /*05f8*/ 	.word	0x00000088
        /*05fc*/ 	.short	0x010a
        /*05fe*/ 	.byte	0x3f
	.zero		1


	//   ....[87]....
        /*0600*/ 	.word	0x0000ab90
        /*0604*/ 	.word	0x00000005
        /*0608*/ 	.word	0x00000060
        /*060c*/ 	.short	0x010a
        /*060e*/ 	.byte	0x3f
	.zero		1


	//   ....[88]....
        /*0610*/ 	.word	0x0000abf0
        /*0614*/ 	.word	0x00000005
        /*0618*/ 	.word	0x00000068
        /*061c*/ 	.short	0x010a
        /*061e*/ 	.byte	0x3f
	.zero		1


	//   ....[89]....
        /*0620*/ 	.word	0x0000ac50
        /*0624*/ 	.word	0x00000005
        /*0628*/ 	.word	0x00000070
        /*062c*/ 	.short	0x010a
        /*062e*/ 	.byte	0x3f
	.zero		1


	//   ....[90]....
        /*0630*/ 	.word	0x0000acb0
        /*0634*/ 	.word	0x00000005
        /*0638*/ 	.word	0x00000078
        /*063c*/ 	.short	0x010a
        /*063e*/ 	.byte	0x3f
	.zero		1


	//   ....[91]....
        /*0640*/ 	.word	0x0000ad10
        /*0644*/ 	.word	0x00000005
        /*0648*/ 	.word	0x00000060
        /*064c*/ 	.short	0x010a
        /*064e*/ 	.byte	0x3f
	.zero		1


	//   ....[92]....
        /*0650*/ 	.word	0x0000ad70
        /*0654*/ 	.word	0x00000005
        /*0658*/ 	.word	0x00000068
        /*065c*/ 	.short	0x010a
        /*065e*/ 	.byte	0x3f
	.zero		1


	//   ....[93]....
        /*0660*/ 	.word	0x0000add0
        /*0664*/ 	.word	0x00000005
        /*0668*/ 	.word	0x00000070
        /*066c*/ 	.short	0x010a
        /*066e*/ 	.byte	0x3f
	.zero		1


	//   ....[94]....
        /*0670*/ 	.word	0x0000ae30
        /*0674*/ 	.word	0x00000005
        /*0678*/ 	.word	0x00000078
        /*067c*/ 	.short	0x010a
        /*067e*/ 	.byte	0x3f
	.zero		1


	//   ....[95]....
        /*0680*/ 	.word	0x0000ae80
        /*0684*/ 	.word	0x00000000
        /*0688*/ 	.word	0x00000060
        /*068c*/ 	.short	0x010a
        /*068e*/ 	.byte	0x3f
	.zero		1


	//   ....[96]....
        /*0690*/ 	.word	0x0000aed0
        /*0694*/ 	.word	0x00000000
        /*0698*/ 	.word	0x00000068
        /*069c*/ 	.short	0x010a
        /*069e*/ 	.byte	0x3f
	.zero		1


	//   ....[97]....
        /*06a0*/ 	.word	0x0000af20
        /*06a4*/ 	.word	0x00000000
        /*06a8*/ 	.word	0x00000070
        /*06ac*/ 	.short	0x010a
        /*06ae*/ 	.byte	0x3f
	.zero		1


	//   ....[98]....
        /*06b0*/ 	.word	0x0000aff0
        /*06b4*/ 	.word	0x00000014
        /*06b8*/ 	.word	0x00000020
        /*06bc*/ 	.short	0x010a
        /*06be*/ 	.byte	0x3f
	.zero		1


	//   ....[99]....
        /*06c0*/ 	.word	0x0000b0c0
        /*06c4*/ 	.word	0x00000007
        /*06c8*/ 	.word	0x00000000
        /*06cc*/ 	.short	0x010a
        /*06ce*/ 	.byte	0x3f
	.zero		1


	//   ....[100]....
        /*06d0*/ 	.word	0x0000b110
        /*06d4*/ 	.word	0x00000006
        /*06d8*/ 	.word	0x00000000
        /*06dc*/ 	.short	0x010a
        /*06de*/ 	.byte	0x3f
	.zero		1


	//   ....[101]....
        /*06e0*/ 	.word	0x0000b160
        /*06e4*/ 	.word	0x00000007
        /*06e8*/ 	.word	0x00000000
        /*06ec*/ 	.short	0x010a
        /*06ee*/ 	.byte	0x3f
	.zero		1


	//----- nvinfo : EIATTR_NUM_MBARRIERS
	.align		4
.L_38:
        /*06f0*/ 	.byte	0x03, 0x38
        /*06f2*/ 	.short	0x0012


	//----- nvinfo : EIATTR_EXIT_INSTR_OFFSETS
	.align		4
        /*06f4*/ 	.byte	0x04, 0x1c
        /*06f6*/ 	.short	(.L_40 - .L_39)


	//   ....[0]....
.L_39:
        /*06f8*/ 	.word	0x0000a7d0


	//----- nvinfo : EIATTR_MAX_THREADS
	.align		4
.L_40:
        /*06fc*/ 	.byte	0x04, 0x05
        /*06fe*/ 	.short	(.L_42 - .L_41)
.L_41:
        /*0700*/ 	.word	0x00000180
        /*0704*/ 	.word	0x00000001
        /*0708*/ 	.word	0x00000001


	//----- nvinfo : EIATTR_CRS_STACK_SIZE
	.align		4
.L_42:
        /*070c*/ 	.byte	0x04, 0x1e
        /*070e*/ 	.short	(.L_44 - .L_43)
.L_43:
        /*0710*/ 	.word	0x00000000


	//----- nvinfo : EIATTR_CBANK_PARAM_SIZE
	.align		4
.L_44:
        /*0714*/ 	.byte	0x03, 0x19
        /*0716*/ 	.short	0x0770


	//----- nvinfo : EIATTR_PARAM_CBANK
	.align		4
        /*0718*/ 	.byte	0x04, 0x0a
        /*071a*/ 	.short	(.L_46 - .L_45)
	.align		4
.L_45:
        /*071c*/ 	.word	index@(.nv.constant0._ZN7cutlass13device_kernelINS_4gemm6kernel13GemmUniversalIN4cute5tupleIJiiiiEEENS1_10collective13CollectiveMmaINS1_34MainloopSm90TmaGmmaWarpSpecializedILi4ENS5_IJNS4_1CILi1EEESB_SB_EEENS1_35KernelTmaWarpSpecializedCooperativeEEENS5_IJNSA_ILi256EEENSA_ILi128EEENSA_ILi64EEEEEENS_10bfloat16_tENS5_IJlSB_lEEESJ_SK_NS4_8TiledMMAINS4_8MMA_AtomIJNS4_4SM904GMMA28MMA_64x128x16_F32BF16BF16_SSILNSO_5MajorE0ELSQ_0ELNSO_7ScaleInE1ELSR_1EEEEEENS4_6LayoutINS5_IJNSA_ILi2EEESB_SB_EEENS5_IJSB_NSA_ILi0EEESX_EEEEENS5_IJNS4_10UnderscoreES10_S10_EEEEENS4_13SM90_TMA_LOADENS4_14ComposedLayoutINS4_7SwizzleILi3ELi4ELi3EEENS4_18smem_ptr_flag_bitsILi16EEENSU_INS5_IJNSA_ILi8EEESH_EEENS5_IJSH_SB_EEEEEEEvNS4_8identityES13_S1D_vS1E_EENS_8epilogue10collective18CollectiveEpilogueINS1G_22Sm90TmaWarpSpecializedILi4ELi2ELi16ELb1ELb0EEEJSI_NS5_IJSG_NSA_ILi32EEEEEESJ_SK_SJ_SK_NS1G_6fusion15FusionCallbacksIS1K_NS1N_17LinCombPerRowBiasISJ_fSJ_SJ_fLi8ELNS_15FloatRoundStyleE2EEESI_S1M_JEEES13_NS14_INS15_ILi2ELi4ELi3EEES18_NSU_INS5_IJS19_S1L_EEENS5_IJS1L_SB_EEEEEEENS4_17SM75_U32x4_LDSM_NENS4_14SM90_TMA_STOREES1X_NS4_17SM90_U32x4_STSM_NENS4_9Copy_AtomIJS20_NS_6half_tEEEEvEEEvvEEEEvNT_6ParamsE)
        /*0720*/ 	.short	0x0210
        /*0722*/ 	.short	0x0770


	//----- nvinfo : EIATTR_SW_WAR
	.align		4
.L_46:
        /*0724*/ 	.byte	0x04, 0x36
        /*0726*/ 	.short	(.L_48 - .L_47)
.L_47:
        /*0728*/ 	.word	0x00000008
.L_48:


//--------------------- .nv.callgraph             --------------------------
	.section	.nv.callgraph,"",@"SHT_CUDA_CALLGRAPH"
	.align	4
	.sectionentsize	8
	.align		4
        /*0000*/ 	.word	0x00000000
	.align		4
        /*0004*/ 	.word	0xffffffff
	.align		4
        /*0008*/ 	.word	index@(_ZN7cutlass13device_kernelINS_4gemm6kernel13GemmUniversalIN4cute5tupleIJiiiiEEENS1_10collective13CollectiveMmaINS1_34MainloopSm90TmaGmmaWarpSpecializedILi4ENS5_IJNS4_1CILi1EEESB_SB_EEENS1_35KernelTmaWarpSpecializedCooperativeEEENS5_IJNSA_ILi256EEENSA_ILi128EEENSA_ILi64EEEEEENS_10bfloat16_tENS5_IJlSB_lEEESJ_SK_NS4_8TiledMMAINS4_8MMA_AtomIJNS4_4SM904GMMA28MMA_64x128x16_F32BF16BF16_SSILNSO_5MajorE0ELSQ_0ELNSO_7ScaleInE1ELSR_1EEEEEENS4_6LayoutINS5_IJNSA_ILi2EEESB_SB_EEENS5_IJSB_NSA_ILi0EEESX_EEEEENS5_IJNS4_10UnderscoreES10_S10_EEEEENS4_13SM90_TMA_LOADENS4_14ComposedLayoutINS4_7SwizzleILi3ELi4ELi3EEENS4_18smem_ptr_flag_bitsILi16EEENSU_INS5_IJNSA_ILi8EEESH_EEENS5_IJSH_SB_EEEEEEEvNS4_8identityES13_S1D_vS1E_EENS_8epilogue10collective18CollectiveEpilogueINS1G_22Sm90TmaWarpSpecializedILi4ELi2ELi16ELb1ELb0EEEJSI_NS5_IJSG_NSA_ILi32EEEEEESJ_SK_SJ_SK_NS1G_6fusion15FusionCallbacksIS1K_NS1N_17LinCombPerRowBiasISJ_fSJ_SJ_fLi8ELNS_15FloatRoundStyleE2EEESI_S1M_JEEES13_NS14_INS15_ILi2ELi4ELi3EEES18_NSU_INS5_IJS19_S1L_EEENS5_IJS1L_SB_EEEEEEENS4_17SM75_U32x4_LDSM_NENS4_14SM90_TMA_STOREES1X_NS4_17SM90_U32x4_STSM_NENS4_9Copy_AtomIJS20_NS_6half_tEEEEvEEEvvEEEEvNT_6ParamsE)
	.align		4
        /*000c*/ 	.word	index@(__assertfail)
	.align		4
        /*0010*/ 	.word	0x00000000
	.align		4
        /*0014*/ 	.word	0xfffffffe
	.align		4
        /*0018*/ 	.word	0x00000000
	.align		4
        /*001c*/ 	.word	0xfffffffd
	.align		4
        /*0020*/ 	.word	0x00000000
	.align		4
        /*0024*/ 	.word	0xfffffffc


//--------------------- .nv.constant4             --------------------------
	.section	.nv.constant4,"a",@progbits
	.align	8
	.align		8
.nv.constant4:
        /*0000*/ 	.dword	__assertfail
	.align		8
        /*0008*/ 	.dword	__unnamed_1
	.align		8
        /*0010*/ 	.dword	__unnamed_2
	.align		8
        /*0018*/ 	.dword	_ZN39_INTERNAL_92e0c514_4_k_cu_aa256db0_26394cuda3std3__45__cpo5beginE
	.align		8
        /*0020*/ 	.dword	_ZN39_INTERNAL_92e0c514_4_k_cu_aa256db0_26394cuda3std3__45__cpo3endE
	.align		8
        /*0028*/ 	.dword	_ZN39_INTERNAL_92e0c514_4_k_cu_aa256db0_26394cuda3std3__45__cpo6cbeginE
	.align		8
        /*0030*/ 	.dword	_ZN39_INTERNAL_92e0c514_4_k_cu_aa256db0_26394cuda3std3__45__cpo4cendE
	.align		8
        /*0038*/ 	.dword	_ZN39_INTERNAL_92e0c514_4_k_cu_aa256db0_26394cuda3std3__441_GLOBAL__N__92e0c514_4_k_cu_aa256db0_26396ignoreE
	.align		8
        /*0040*/ 	.dword	_ZN39_INTERNAL_92e0c514_4_k_cu_aa256db0_26394cuda3std3__419piecewise_constructE
	.align		8
        /*0048*/ 	.dword	_ZN39_INTERNAL_92e0c514_4_k_cu_aa256db0_26394cuda3std3__48in_placeE
	.align		8
        /*0050*/ 	.dword	_ZN39_INTERNAL_92e0c514_4_k_cu_aa256db0_26394cuda3std6ranges3__45__cpo4swapE
	.align		8
        /*0058*/ 	.dword	_ZN39_INTERNAL_92e0c514_4_k_cu_aa256db0_26394cuda3std6ranges3__45__cpo9iter_moveE
	.align		8
        /*0060*/ 	.dword	_ZN39_INTERNAL_92e0c514_4_k_cu_aa256db0_26394cute7productE
	.align		8
        /*0068*/ 	.dword	_ZN39_INTERNAL_92e0c514_4_k_cu_aa256db0_26394cute1_E
	.align		8
        /*0070*/ 	.dword	$str$22
	.align		8
        /*0078*/ 	.dword	$str$23
	.align		8
        /*0080*/ 	.dword	$str$26
	.align		8
        /*0088*/ 	.dword	$str$27


//--------------------- .text._ZN7cutlass13device_kernelINS_4gemm6kernel13GemmUniversalIN4cute5tupleIJiiiiEEENS1_10collective13CollectiveMmaINS1_34MainloopSm90TmaGmmaWarpSpecializedILi4ENS5_IJNS4_1CILi1EEESB_SB_EEENS1_35KernelTmaWarpSpecializedCooperativeEEENS5_IJNSA_ILi256EEENSA_ILi128EEENSA_ILi64EEEEEENS_10bfloat16_tENS5_IJlSB_lEEESJ_SK_NS4_8TiledMMAINS4_8MMA_AtomIJNS4_4SM904GMMA28MMA_64x128x16_F32BF16BF16_SSILNSO_5MajorE0ELSQ_0ELNSO_7ScaleInE1ELSR_1EEEEEENS4_6LayoutINS5_IJNSA_ILi2EEESB_SB_EEENS5_IJSB_NSA_ILi0EEESX_EEEEENS5_IJNS4_10UnderscoreES10_S10_EEEEENS4_13SM90_TMA_LOADENS4_14ComposedLayoutINS4_7SwizzleILi3ELi4ELi3EEENS4_18smem_ptr_flag_bitsILi16EEENSU_INS5_IJNSA_ILi8EEESH_EEENS5_IJSH_SB_EEEEEEEvNS4_8identityES13_S1D_vS1E_EENS_8epilogue10collective18CollectiveEpilogueINS1G_22Sm90TmaWarpSpecializedILi4ELi2ELi16ELb1ELb0EEEJSI_NS5_IJSG_NSA_ILi32EEEEEESJ_SK_SJ_SK_NS1G_6fusion15FusionCallbacksIS1K_NS1N_17LinCombPerRowBiasISJ_fSJ_SJ_fLi8ELNS_15FloatRoundStyleE2EEESI_S1M_JEEES13_NS14_INS15_ILi2ELi4ELi3EEES18_NSU_INS5_IJS19_S1L_EEENS5_IJS1L_SB_EEEEEEENS4_17SM75_U32x4_LDSM_NENS4_14SM90_TMA_STOREES1X_NS4_17SM90_U32x4_STSM_NENS4_9Copy_AtomIJS20_NS_6half_tEEEEvEEEvvEEEEvNT_6ParamsE --------------------------
	.section	.text._ZN7cutlass13device_kernelINS_4gemm6kernel13GemmUniversalIN4cute5tupleIJiiiiEEENS1_10collective13CollectiveMmaINS1_34MainloopSm90TmaGmmaWarpSpecializedILi4ENS5_IJNS4_1CILi1EEESB_SB_EEENS1_35KernelTmaWarpSpecializedCooperativeEEENS5_IJNSA_ILi256EEENSA_ILi128EEENSA_ILi64EEEEEENS_10bfloat16_tENS5_IJlSB_lEEESJ_SK_NS4_8TiledMMAINS4_8MMA_AtomIJNS4_4SM904GMMA28MMA_64x128x16_F32BF16BF16_SSILNSO_5MajorE0ELSQ_0ELNSO_7ScaleInE1ELSR_1EEEEEENS4_6LayoutINS5_IJNSA_ILi2EEESB_SB_EEENS5_IJSB_NSA_ILi0EEESX_EEEEENS5_IJNS4_10UnderscoreES10_S10_EEEEENS4_13SM90_TMA_LOADENS4_14ComposedLayoutINS4_7SwizzleILi3ELi4ELi3EEENS4_18smem_ptr_flag_bitsILi16EEENSU_INS5_IJNSA_ILi8EEESH_EEENS5_IJSH_SB_EEEEEEEvNS4_8identityES13_S1D_vS1E_EENS_8epilogue10collective18CollectiveEpilogueINS1G_22Sm90TmaWarpSpecializedILi4ELi2ELi16ELb1ELb0EEEJSI_NS5_IJSG_NSA_ILi32EEEEEESJ_SK_SJ_SK_NS1G_6fusion15FusionCallbacksIS1K_NS1N_17LinCombPerRowBiasISJ_fSJ_SJ_fLi8ELNS_15FloatRoundStyleE2EEESI_S1M_JEEES13_NS14_INS15_ILi2ELi4ELi3EEES18_NSU_INS5_IJS19_S1L_EEENS5_IJS1L_SB_EEEEEEENS4_17SM75_U32x4_LDSM_NENS4_14SM90_TMA_STOREES1X_NS4_17SM90_U32x4_STSM_NENS4_9Copy_AtomIJS20_NS_6half_tEEEEvEEEvvEEEEvNT_6ParamsE,"ax",@progbits
	.align	128
.text._ZN7cutlass13device_kernelINS_4gemm6kernel13GemmUniversalIN4cute5tupleIJiiiiEEENS1_10collective13CollectiveMmaINS1_34MainloopSm90TmaGmmaWarpSpecializedILi4ENS5_IJNS4_1CILi1EEESB_SB_EEENS1_35KernelTmaWarpSpecializedCooperativeEEENS5_IJNSA_ILi256EEENSA_ILi128EEENSA_ILi64EEEEEENS_10bfloat16_tENS5_IJlSB_lEEESJ_SK_NS4_8TiledMMAINS4_8MMA_AtomIJNS4_4SM904GMMA28MMA_64x128x16_F32BF16BF16_SSILNSO_5MajorE0ELSQ_0ELNSO_7ScaleInE1ELSR_1EEEEEENS4_6LayoutINS5_IJNSA_ILi2EEESB_SB_EEENS5_IJSB_NSA_ILi0EEESX_EEEEENS5_IJNS4_10UnderscoreES10_S10_EEEEENS4_13SM90_TMA_LOADENS4_14ComposedLayoutINS4_7SwizzleILi3ELi4ELi3EEENS4_18smem_ptr_flag_bitsILi16EEENSU_INS5_IJNSA_ILi8EEESH_EEENS5_IJSH_SB_EEEEEEEvNS4_8identityES13_S1D_vS1E_EENS_8epilogue10collective18CollectiveEpilogueINS1G_22Sm90TmaWarpSpecializedILi4ELi2ELi16ELb1ELb0EEEJSI_NS5_IJSG_NSA_ILi32EEEEEESJ_SK_SJ_SK_NS1G_6fusion15FusionCallbacksIS1K_NS1N_17LinCombPerRowBiasISJ_fSJ_SJ_fLi8ELNS_15FloatRoundStyleE2EEESI_S1M_JEEES13_NS14_INS15_ILi2ELi4ELi3EEES18_NSU_INS5_IJS19_S1L_EEENS5_IJS1L_SB_EEEEEEENS4_17SM75_U32x4_LDSM_NENS4_14SM90_TMA_STOREES1X_NS4_17SM90_U32x4_STSM_NENS4_9Copy_AtomIJS20_NS_6half_tEEEEvEEEvvEEEEvNT_6ParamsE:
        .type           _ZN7cutlass13device_kernelINS_4gemm6kernel13GemmUniversalIN4cute5tupleIJiiiiEEENS1_10collective13CollectiveMmaINS1_34MainloopSm90TmaGmmaWarpSpecializedILi4ENS5_IJNS4_1CILi1EEESB_SB_EEENS1_35KernelTmaWarpSpecializedCooperativeEEENS5_IJNSA_ILi256EEENSA_ILi128EEENSA_ILi64EEEEEENS_10bfloat16_tENS5_IJlSB_lEEESJ_SK_NS4_8TiledMMAINS4_8MMA_AtomIJNS4_4SM904GMMA28MMA_64x128x16_F32BF16BF16_SSILNSO_5MajorE0ELSQ_0ELNSO_7ScaleInE1ELSR_1EEEEEENS4_6LayoutINS5_IJNSA_ILi2EEESB_SB_EEENS5_IJSB_NSA_ILi0EEESX_EEEEENS5_IJNS4_10UnderscoreES10_S10_EEEEENS4_13SM90_TMA_LOADENS4_14ComposedLayoutINS4_7SwizzleILi3ELi4ELi3EEENS4_18smem_ptr_flag_bitsILi16EEENSU_INS5_IJNSA_ILi8EEESH_EEENS5_IJSH_SB_EEEEEEEvNS4_8identityES13_S1D_vS1E_EENS_8epilogue10collective18CollectiveEpilogueINS1G_22Sm90TmaWarpSpecializedILi4ELi2ELi16ELb1ELb0EEEJSI_NS5_IJSG_NSA_ILi32EEEEEESJ_SK_SJ_SK_NS1G_6fusion15FusionCallbacksIS1K_NS1N_17LinCombPerRowBiasISJ_fSJ_SJ_fLi8ELNS_15FloatRoundStyleE2EEESI_S1M_JEEES13_NS14_INS15_ILi2ELi4ELi3EEES18_NSU_INS5_IJS19_S1L_EEENS5_IJS1L_SB_EEEEEEENS4_17SM75_U32x4_LDSM_NENS4_14SM90_TMA_STOREES1X_NS4_17SM90_U32x4_STSM_NENS4_9Copy_AtomIJS20_NS_6half_tEEEEvEEEvvEEEEvNT_6ParamsE,@function
        .size           _ZN7cutlass13device_kernelINS_4gemm6kernel13GemmUniversalIN4cute5tupleIJiiiiEEENS1_10collective13CollectiveMmaINS1_34MainloopSm90TmaGmmaWarpSpecializedILi4ENS5_IJNS4_1CILi1EEESB_SB_EEENS1_35KernelTmaWarpSpecializedCooperativeEEENS5_IJNSA_ILi256EEENSA_ILi128EEENSA_ILi64EEEEEENS_10bfloat16_tENS5_IJlSB_lEEESJ_SK_NS4_8TiledMMAINS4_8MMA_AtomIJNS4_4SM904GMMA28MMA_64x128x16_F32BF16BF16_SSILNSO_5MajorE0ELSQ_0ELNSO_7ScaleInE1ELSR_1EEEEEENS4_6LayoutINS5_IJNSA_ILi2EEESB_SB_EEENS5_IJSB_NSA_ILi0EEESX_EEEEENS5_IJNS4_10UnderscoreES10_S10_EEEEENS4_13SM90_TMA_LOADENS4_14ComposedLayoutINS4_7SwizzleILi3ELi4ELi3EEENS4_18smem_ptr_flag_bitsILi16EEENSU_INS5_IJNSA_ILi8EEESH_EEENS5_IJSH_SB_EEEEEEEvNS4_8identityES13_S1D_vS1E_EENS_8epilogue10collective18CollectiveEpilogueINS1G_22Sm90TmaWarpSpecializedILi4ELi2ELi16ELb1ELb0EEEJSI_NS5_IJSG_NSA_ILi32EEEEEESJ_SK_SJ_SK_NS1G_6fusion15FusionCallbacksIS1K_NS1N_17LinCombPerRowBiasISJ_fSJ_SJ_fLi8ELNS_15FloatRoundStyleE2EEESI_S1M_JEEES13_NS14_INS15_ILi2ELi4ELi3EEES18_NSU_INS5_IJS19_S1L_EEENS5_IJS1L_SB_EEEEEEENS4_17SM75_U32x4_LDSM_NENS4_14SM90_TMA_STOREES1X_NS4_17SM90_U32x4_STSM_NENS4_9Copy_AtomIJS20_NS_6half_tEEEEvEEEvvEEEEvNT_6ParamsE,(.L_x_264 - _ZN7cutlass13device_kernelINS_4gemm6kernel13GemmUniversalIN4cute5tupleIJiiiiEEENS1_10collective13CollectiveMmaINS1_34MainloopSm90TmaGmmaWarpSpecializedILi4ENS5_IJNS4_1CILi1EEESB_SB_EEENS1_35KernelTmaWarpSpecializedCooperativeEEENS5_IJNSA_ILi256EEENSA_ILi128EEENSA_ILi64EEEEEENS_10bfloat16_tENS5_IJlSB_lEEESJ_SK_NS4_8TiledMMAINS4_8MMA_AtomIJNS4_4SM904GMMA28MMA_64x128x16_F32BF16BF16_SSILNSO_5MajorE0ELSQ_0ELNSO_7ScaleInE1ELSR_1EEEEEENS4_6LayoutINS5_IJNSA_ILi2EEESB_SB_EEENS5_IJSB_NSA_ILi0EEESX_EEEEENS5_IJNS4_10UnderscoreES10_S10_EEEEENS4_13SM90_TMA_LOADENS4_14ComposedLayoutINS4_7SwizzleILi3ELi4ELi3EEENS4_18smem_ptr_flag_bitsILi16EEENSU_INS5_IJNSA_ILi8EEESH_EEENS5_IJSH_SB_EEEEEEEvNS4_8identityES13_S1D_vS1E_EENS_8epilogue10collective18CollectiveEpilogueINS1G_22Sm90TmaWarpSpecializedILi4ELi2ELi16ELb1ELb0EEEJSI_NS5_IJSG_NSA_ILi32EEEEEESJ_SK_SJ_SK_NS1G_6fusion15FusionCallbacksIS1K_NS1N_17LinCombPerRowBiasISJ_fSJ_SJ_fLi8ELNS_15FloatRoundStyleE2EEESI_S1M_JEEES13_NS14_INS15_ILi2ELi4ELi3EEES18_NSU_INS5_IJS19_S1L_EEENS5_IJS1L_SB_EEEEEEENS4_17SM75_U32x4_LDSM_NENS4_14SM90_TMA_STOREES1X_NS4_17SM90_U32x4_STSM_NENS4_9Copy_AtomIJS20_NS_6half_tEEEEvEEEvvEEEEvNT_6ParamsE)
        .other          _ZN7cutlass13device_kernelINS_4gemm6kernel13GemmUniversalIN4cute5tupleIJiiiiEEENS1_10collective13CollectiveMmaINS1_34MainloopSm90TmaGmmaWarpSpecializedILi4ENS5_IJNS4_1CILi1EEESB_SB_EEENS1_35KernelTmaWarpSpecializedCooperativeEEENS5_IJNSA_ILi256EEENSA_ILi128EEENSA_ILi64EEEEEENS_10bfloat16_tENS5_IJlSB_lEEESJ_SK_NS4_8TiledMMAINS4_8MMA_AtomIJNS4_4SM904GMMA28MMA_64x128x16_F32BF16BF16_SSILNSO_5MajorE0ELSQ_0ELNSO_7ScaleInE1ELSR_1EEEEEENS4_6LayoutINS5_IJNSA_ILi2EEESB_SB_EEENS5_IJSB_NSA_ILi0EEESX_EEEEENS5_IJNS4_10UnderscoreES10_S10_EEEEENS4_13SM90_TMA_LOADENS4_14ComposedLayoutINS4_7SwizzleILi3ELi4ELi3EEENS4_18smem_ptr_flag_bitsILi16EEENSU_INS5_IJNSA_ILi8EEESH_EEENS5_IJSH_SB_EEEEEEEvNS4_8identityES13_S1D_vS1E_EENS_8epilogue10collective18CollectiveEpilogueINS1G_22Sm90TmaWarpSpecializedILi4ELi2ELi16ELb1ELb0EEEJSI_NS5_IJSG_NSA_ILi32EEEEEESJ_SK_SJ_SK_NS1G_6fusion15FusionCallbacksIS1K_NS1N_17LinCombPerRowBiasISJ_fSJ_SJ_fLi8ELNS_15FloatRoundStyleE2EEESI_S1M_JEEES13_NS14_INS15_ILi2ELi4ELi3EEES18_NSU_INS5_IJS19_S1L_EEENS5_IJS1L_SB_EEEEEEENS4_17SM75_U32x4_LDSM_NENS4_14SM90_TMA_STOREES1X_NS4_17SM90_U32x4_STSM_NENS4_9Copy_AtomIJS20_NS_6half_tEEEEvEEEvvEEEEvNT_6ParamsE,@"STO_CUDA_ENTRY STV_DEFAULT"
_ZN7cutlass13device_kernelINS_4gemm6kernel13GemmUniversalIN4cute5tupleIJiiiiEEENS1_10collective13CollectiveMmaINS1_34MainloopSm90TmaGmmaWarpSpecializedILi4ENS5_IJNS4_1CILi1EEESB_SB_EEENS1_35KernelTmaWarpSpecializedCooperativeEEENS5_IJNSA_ILi256EEENSA_ILi128EEENSA_ILi64EEEEEENS_10bfloat16_tENS5_IJlSB_lEEESJ_SK_NS4_8TiledMMAINS4_8MMA_AtomIJNS4_4SM904GMMA28MMA_64x128x16_F32BF16BF16_SSILNSO_5MajorE0ELSQ_0ELNSO_7ScaleInE1ELSR_1EEEEEENS4_6LayoutINS5_IJNSA_ILi2EEESB_SB_EEENS5_IJSB_NSA_ILi0EEESX_EEEEENS5_IJNS4_10UnderscoreES10_S10_EEEEENS4_13SM90_TMA_LOADENS4_14ComposedLayoutINS4_7SwizzleILi3ELi4ELi3EEENS4_18smem_ptr_flag_bitsILi16EEENSU_INS5_IJNSA_ILi8EEESH_EEENS5_IJSH_SB_EEEEEEEvNS4_8identityES13_S1D_vS1E_EENS_8epilogue10collective18CollectiveEpilogueINS1G_22Sm90TmaWarpSpecializedILi4ELi2ELi16ELb1ELb0EEEJSI_NS5_IJSG_NSA_ILi32EEEEEESJ_SK_SJ_SK_NS1G_6fusion15FusionCallbacksIS1K_NS1N_17LinCombPerRowBiasISJ_fSJ_SJ_fLi8ELNS_15FloatRoundStyleE2EEESI_S1M_JEEES13_NS14_INS15_ILi2ELi4ELi3EEES18_NSU_INS5_IJS19_S1L_EEENS5_IJS1L_SB_EEEEEEENS4_17SM75_U32x4_LDSM_NENS4_14SM90_TMA_STOREES1X_NS4_17SM90_U32x4_STSM_NENS4_9Copy_AtomIJS20_NS_6half_tEEEEvEEEvvEEEEvNT_6ParamsE:
[----:B------:R-:W1:Y:S01]  /*0000*/  LDC R1, c[0x0][0x28] ;  /* 0x00000a00ff017b82 */ /* 0x000e620000000800 */
[----:B------:R-:W2:Y:S07]  /*0010*/  S2R R18, SR_TID.X ;  /* 0x0000000000127919 */ /* 0x000eae0000002100 */
[----:B------:R-:W3:Y:S01]  /*0020*/  LDC.64 R4, c[0x0][0x588] ;  /* 0x00016200ff047b82 */ /* 0x000ee20000000a00 */
[----:B------:R-:W-:Y:S01]  /*0030*/  ELECT P0, URZ, PT ;  /* 0x00000000003f782f */ /* 0x000fe20003800000 */
[----:B------:R-:W-:Y:S01]  /*0040*/  BSSY B0, `(.L_x_0) ;  /* 0x0000016000007945 */ /* 0x000fe20003800000 */
[----:B--2---:R-:W-:-:S02]  /*0050*/  SHF.R.U32.HI R11, RZ, 0x5, R18 ;  /* 0x00000005ff0b7819 */ /* 0x004fc40000011612 */
[----:B------:R-:W-:-:S03]  /*0060*/  SHF.R.U32.HI R2, RZ, 0x7, R18 ;  /* 0x00000007ff027819 */ /* 0x000fc60000011612 */
[----:B------:R-:W2:Y:S04]  /*0070*/  SHFL.IDX PT, R0, R11, RZ, 0x1f ;  /* 0x00001fff0b007589 */ /* 0x000ea800000e0000 */
[----:B------:R4:W1:Y:S01]  /*0080*/  SHFL.IDX PT, R9, R2, RZ, 0x1f ;  /* 0x00001fff02097589 */ /* 0x00086200000e0000 */
[----:B--2---:R-:W-:Y:S02]  /*0090*/  ISETP.NE.OR P0, PT, R0, RZ, !P0 ;  /* 0x000000ff0000720c */ /* 0x004fe40004705670 */
[----:B------:R-:W-:-:S11]  /*00a0*/  SHF.R.S32.HI R3, RZ, 0x1f, R0 ;  /* 0x0000001fff037819 */ /* 0x000fd60000011400 */
[----:B-1-34-:R-:W-:Y:S05]  /*00b0*/  @P0 BRA `(.L_x_1) ;  /* 0x0000000000380947 */ /* 0x01afea0003800000 */
[----:B------:R-:W-:Y:S02]  /*00c0*/  ULDC.64 UR4, c[0x0][0x198] ;  /* 0x0000660000047ab9 */ /* 0x000fe40000000a00 */
[----:B------:R-:W-:Y:S02]  /*00d0*/  UIADD3 UR6, UP0, UR4, 0xf0, URZ ;  /* 0x000000f004067890 */ /* 0x000fe4000ff1e03f */
[----:B------:R-:W-:Y:S02]  /*00e0*/  UIADD3 UR8, UP1, UR4, 0x1f0, URZ ;  /* 0x000001f004087890 */ /* 0x000fe4000ff3e03f */
[----:B------:R-:W-:Y:S02]  /*00f0*/  UIADD3 UR10, UP2, UR4, 0x3f0, URZ ;  /* 0x000003f0040a7890 */ /* 0x000fe4000ff5e03f */
[----:B------:R-:W-:Y:S02]  /*0100*/  UIADD3 UR4, UP3, UR4, 0x4f0, URZ ;  /* 0x000004f004047890 */ /* 0x000fe4000ff7e03f */
[----:B------:R-:W-:-:S02]  /*0110*/  UIADD3.X UR7, URZ, UR5, URZ, UP0, !UPT ;  /* 0x000000053f077290 */ /* 0x000fc400087fe43f */
[----:B------:R-:W-:Y:S02]  /*0120*/  UIADD3.X UR9, URZ, UR5, URZ, UP1, !UPT ;  /* 0x000000053f097290 */ /* 0x000fe40008ffe43f */
[----:B------:R-:W-:Y:S02]  /*0130*/  UIADD3.X UR11, URZ, UR5, URZ, UP2, !UPT ;  /* 0x000000053f0b7290 */ /* 0x000fe400097fe43f */
[----:B------:R-:W-:-:S03]  /*0140*/  UIADD3.X UR5, URZ, UR5, URZ, UP3, !UPT ;  /* 0x000000053f057290 */ /* 0x000fc60009ffe43f */
[----:B------:R1:W-:Y:S02]  /*0150*/  UTMACCTL.PF [UR6] ;  /* 0x00000000060079b9 */ /* 0x0003e40008040000 */
[----:B------:R1:W-:Y:S02]  /*0160*/  UTMACCTL.PF [UR8] ;  /* 0x00000000080079b9 */ /* 0x0003e40008040000 */
[----:B------:R1:W-:Y:S02]  /*0170*/  UTMACCTL.PF [UR10] ;  /* 0x000000000a0079b9 */ /* 0x0003e40008040000 */
[----:B------:R1:W-:Y:S02]  /*0180*/  UTMACCTL.PF [UR4] ;  /* 0x00000000040079b9 */ /* 0x0003e40008040000 */
[----:B-1----:R-:W-:Y:S01]  /*0190*/  NOP ;  /* 0x0000000000007918 */ /* 0x002fe20000000000 */
.L_x_1:
[----:B------:R-:W-:Y:S05]  /*01a0*/  BSYNC B0 ;  /* 0x0000000000007941 */ /* 0x000fea0003800000 */
.L_x_0:
[----:B------:R-:W-:Y:S01]  /*01b0*/  ULDC.64 UR4, c[0x0][0x590] ;  /* 0x0001640000047ab9 */ /* 0x000fe20000000a00 */
[----:B------:R-:W-:Y:S01]  /*01c0*/  LEA.HI R3, R3, R0, RZ, 0x2 ;  /* 0x0000000003037211 */ /* 0x000fe200078f10ff */
[----:B------:R-:W-:Y:S01]  /*01d0*/  ULDC.64 UR52, c[0x0][0x208] ;  /* 0x0000820000347ab9 */ /* 0x000fe20000000a00 */
[----:B------:R-:W-:Y:S01]  /*01e0*/  ISETP.NE.U32.AND P1, PT, RZ, UR4, PT ;  /* 0x00000004ff007c0c */ /* 0x000fe2000bf25070 */
[----:B------:R-:W-:Y:S01]  /*01f0*/  IMAD.MOV.U32 R6, RZ, RZ, R4 ;  /* 0x000000ffff067224 */ /* 0x000fe200078e0004 */
[----:B------:R-:W-:Y:S01]  /*0200*/  LOP3.LUT R3, R3, 0xfffffffc, RZ, 0xc0, !PT ;  /* 0xfffffffc03037812 */ /* 0x000fe200078ec0ff */
[----:B------:R-:W-:Y:S01]  /*0210*/  IMAD.MOV.U32 R7, RZ, RZ, R5 ;  /* 0x000000ffff077224 */ /* 0x000fe200078e0005 */
[----:B------:R-:W-:Y:S02]  /*0220*/  ISETP.NE.AND.EX P2, PT, RZ, UR5, PT, P1 ;  /* 0x00000005ff007c0c */ /* 0x000fe4000bf45310 */
[----:B------:R-:W-:Y:S01]  /*0230*/  PRMT R2, RZ, 0x7610, R2 ;  /* 0x00007610ff027816 */ /* 0x000fe20000000002 */
[----:B------:R-:W-:-:S10]  /*0240*/  IMAD.IADD R0, R0, 0x1, -R3 ;  /* 0x0000000100007824 */ /* 0x000fd400078e0a03 */
[----:B------:R-:W-:Y:S05]  /*0250*/  @P2 BRA `(.L_x_2) ;  /* 0x0000000000302947 */ /* 0x000fea0003800000 */
[----:B------:R-:W-:Y:S02]  /*0260*/  ULDC.64 UR6, c[0x0][0x588] ;  /* 0x0001620000067ab9 */ /* 0x000fe40000000a00 */
[----:B------:R-:W-:-:S04]  /*0270*/  ISETP.NE.U32.AND P0, PT, RZ, UR6, PT ;  /* 0x00000006ff007c0c */ /* 0x000fc8000bf05070 */
[----:B------:R-:W-:-:S13]  /*0280*/  ISETP.NE.AND.EX P0, PT, RZ, UR7, PT, P0 ;  /* 0x00000007ff007c0c */ /* 0x000fda000bf05300 */
[----:B------:R-:W-:Y:S05]  /*0290*/  @!P0 BRA `(.L_x_3) ;  /* 0x0000000000108947 */ /* 0x000fea0003800000 */
[----:B------:R-:W2:Y:S02]  /*02a0*/  LDG.E R2, desc[UR52][R6.64] ;  /* 0x0000003406027981 */ /* 0x000ea4000c1e1900 */
[----:B--2---:R-:W-:Y:S02]  /*02b0*/  FSETP.NEU.AND P3, PT, R2, RZ, PT ;  /* 0x000000ff0200720b */ /* 0x004fe40003f6d000 */
[----:B------:R-:W-:Y:S01]  /*02c0*/  MOV R2, 0x1 ;  /* 0x0000000100027802 */ /* 0x000fe20000000f00 */
[----:B------:R-:W-:Y:S10]  /*02d0*/  BRA `(.L_x_2) ;  /* 0x0000000000107947 */ /* 0x000ff40003800000 */
.L_x_3:
[----:B------:R-:W-:Y:S01]  /*02e0*/  ULDC UR6, c[0x0][0x580] ;  /* 0x0001600000067ab9 */ /* 0x000fe20000000800 */
[----:B------:R-:W-:Y:S01]  /*02f0*/  IMAD.MOV.U32 R2, RZ, RZ, 0x1 ;  /* 0x00000001ff027424 */ /* 0x000fe200078e00ff */
[----:B------:R-:W-:Y:S02]  /*0300*/  FSETP.NEU.AND P3, PT, RZ, UR6, PT ;  /* 0x00000006ff007c0b */ /* 0x000fe4000bf6d000 */
[----:B------:R-:W-:-:S11]  /*0310*/  CS2R R6, SRZ ;  /* 0x0000000000067805 */ /* 0x000fd6000001ff00 */
.L_x_2:
[----:B------:R-:W-:Y:S01]  /*0320*/  ISETP.NE.U32.AND P0, PT, R6, RZ, PT ;  /* 0x000000ff0600720c */ /* 0x000fe20003f05070 */
[----:B------:R-:W-:Y:S01]  /*0330*/  IMAD.MOV.U32 R3, RZ, RZ, 0x1 ;  /* 0x00000001ff037424 */ /* 0x000fe200078e00ff */
[----:B------:R-:W-:Y:S02]  /*0340*/  ISETP.NE.AND.EX P1, PT, RZ, UR5, PT, P1 ;  /* 0x00000005ff007c0c */ /* 0x000fe4000bf25310 */
[----:B------:R-:W-:-:S13]  /*0350*/  ISETP.NE.AND.EX P0, PT, R7, RZ, PT, P0 ;  /* 0x000000ff0700720c */ /* 0x000fda0003f05300 */
[----:B------:R-:W-:Y:S05]  /*0360*/  @P0 BRA P1, `(.L_x_4) ;  /* 0x0000000000300947 */ /* 0x000fea0000800000 */
[----:B------:R-:W-:Y:S02]  /*0370*/  ISETP.NE.U32.AND P1, PT, RZ, UR4, PT ;  /* 0x00000004ff007c0c */ /* 0x000fe4000bf25070 */
[----:B------:R-:W-:Y:S02]  /*0380*/  ISETP.NE.U32.AND P0, PT, R6, RZ, PT ;  /* 0x000000ff0600720c */ /* 0x000fe40003f05070 */
[----:B------:R-:W-:Y:S02]  /*0390*/  ISETP.NE.AND.EX P1, PT, RZ, UR5, PT, P1 ;  /* 0x00000005ff007c0c */ /* 0x000fe4000bf25310 */
[----:B------:R-:W-:Y:S02]  /*03a0*/  PRMT R2, R2, 0x9910, RZ ;  /* 0x0000991002027816 */ /* 0x000fe400000000ff */
[----:B------:R-:W-:Y:S02]  /*03b0*/  ISETP.NE.AND.EX P0, PT, R7, RZ, PT, P0 ;  /* 0x000000ff0700720c */ /* 0x000fe40003f05300 */
[----:B------:R-:W-:-:S02]  /*03c0*/  ISETP.NE.AND P4, PT, R2, RZ, PT ;  /* 0x000000ff0200720c */ /* 0x000fc40003f85270 */
[----:B------:R-:W-:Y:S02]  /*03d0*/  SEL R3, RZ, 0xffffffff, P3 ;  /* 0xffffffffff037807 */ /* 0x000fe40001800000 */
[----:B------:R-:W-:-:S04]  /*03e0*/  SEL R2, RZ, 0xffffffff, P0 ;  /* 0xffffffffff027807 */ /* 0x000fc80000000000 */
[----:B------:R-:W-:-:S04]  /*03f0*/  @P1 SEL R3, R2, R3, !P4 ;  /* 0x0000000302031207 */ /* 0x000fc80006000000 */
[----:B------:R-:W-:-:S04]  /*0400*/  LOP3.LUT R3, R3, 0x1, RZ, 0xc0, !PT ;  /* 0x0000000103037812 */ /* 0x000fc800078ec0ff */
[----:B------:R-:W-:-:S04]  /*0410*/  ISETP.NE.U32.AND P0, PT, R3, 0x1, PT ;  /* 0x000000010300780c */ /* 0x000fc80003f05070 */
[----:B------:R-:W-:-:S09]  /*0420*/  SEL R3, RZ, 0x1, !P0 ;  /* 0x00000001ff037807 */ /* 0x000fd20004000000 */
.L_x_4:
[----:B------:R-:W1:Y:S02]  /*0430*/  SHFL.IDX PT, R2, R11, RZ, 0x1f ;  /* 0x00001fff0b027589 */ /* 0x000e6400000e0000 */
[----:B-1----:R-:W-:-:S13]  /*0440*/  ISETP.NE.AND P0, PT, R2, RZ, PT ;  /* 0x000000ff0200720c */ /* 0x002fda0003f05270 */
[----:B------:R-:W-:Y:S05]  /*0450*/  @P0 BRA `(.L_x_5) ;  /* 0x0000000000580947 */ /* 0x000fea0003800000 */
[----:B------:R-:W1:Y:S01]  /*0460*/  S2UR UR8, SR_CgaCtaId ;  /* 0x00000000000879c3 */ /* 0x000e620000008800 */
[----:B------:R-:W-:Y:S01]  /*0470*/  UMOV UR4, 0x400 ;  /* 0x0000040000047882 */ /* 0x000fe20000000000 */
[----:B------:R-:W-:Y:S01]  /*0480*/  UMOV UR5, 0x1 ;  /* 0x0000000100057882 */ /* 0x000fe20000000000 */
[----:B------:R-:W-:Y:S01]  /*0490*/  UMOV UR6, 0x100 ;  /* 0x0000010000067882 */ /* 0x000fe20000000000 */
[----:B------:R-:W-:Y:S01]  /*04a0*/  ELECT P0, URZ, PT ;  /* 0x00000000003f782f */ /* 0x000fe20003800000 */
[----:B------:R-:W-:-:S04]  /*04b0*/  UIADD3 UR6, -UR6, 0x100000, URZ ;  /* 0x0010000006067890 */ /* 0x000fc8000fffe13f */
[----:B------:R-:W-:Y:S02]  /*04c0*/  USHF.L.U32 UR7, UR6, 0xb, URZ ;  /* 0x0000000b06077899 */ /* 0x000fe4000800063f */
[----:B------:R-:W-:Y:S02]  /*04d0*/  USHF.L.U32 UR6, UR6, 0x1, URZ ;  /* 0x0000000106067899 */ /* 0x000fe4000800063f */
[----:B-1----:R-:W-:Y:S02]  /*04e0*/  ULEA UR8, UR8, UR4, 0x18 ;  /* 0x0000000408087291 */ /* 0x002fe4000f8ec03f */
[----:B------:R-:W-:-:S04]  /*04f0*/  UIADD3 UR4, -UR5, 0x100000, URZ ;  /* 0x0010000005047890 */ /* 0x000fc8000fffe13f */
[----:B------:R-:W-:Y:S02]  /*0500*/  USHF.L.U32 UR5, UR4, 0xb, URZ ;  /* 0x0000000b04057899 */ /* 0x000fe4000800063f */
[----:B------:R-:W-:Y:S01]  /*0510*/  USHF.L.U32 UR4, UR4, 0x1, URZ ;  /* 0x0000000104047899 */ /* 0x000fe2000800063f */
[----:B------:R-:W1:Y:S11]  /*0520*/  FENCE.VIEW.ASYNC.S ;  /* 0x00000000000073c6 */ /* 0x000e760000000000 */
[----:B-1----:R1:W2:Y:S01]  /*0530*/  SYNCS.EXCH.64 URZ, [UR8], UR4 ;  /* 0x00000004083f75b2 */ /* 0x0022a20008000100 */
[----:B------:R1:W3:Y:S01]  /*0540*/  SYNCS.EXCH.64 URZ, [UR8+0x20], UR6 ;  /* 0x00002006083f75b2 */ /* 0x0002e20008000100 */
[----:B------:R1:W4:Y:S01]  /*0550*/  SYNCS.EXCH.64 URZ, [UR8+0x8], UR4 ;  /* 0x00000804083f75b2 */ /* 0x0003220008000100 */
[----:B------:R1:W1:Y:S01]  /*0560*/  SYNCS.EXCH.64 URZ, [UR8+0x28], UR6 ;  /* 0x00002806083f75b2 */ /* 0x0002620008000100 */
[----:B------:R1:W1:Y:S01]  /*0570*/  SYNCS.EXCH.64 URZ, [UR8+0x10], UR4 ;  /* 0x00001004083f75b2 */ /* 0x0002620008000100 */
[----:B------:R1:W1:Y:S01]  /*0580*/  SYNCS.EXCH.64 URZ, [UR8+0x30], UR6 ;  /* 0x00003006083f75b2 */ /* 0x0002620008000100 */
[----:B------:R1:W1:Y:S01]  /*0590*/  SYNCS.EXCH.64 URZ, [UR8+0x18], UR4 ;  /* 0x00001804083f75b2 */ /* 0x0002620008000100 */
[----:B------:R1:W1:Y:S01]  /*05a0*/  SYNCS.EXCH.64 URZ, [UR8+0x38], UR6 ;  /* 0x00003806083f75b2 */ /* 0x0002620008000100 */
[----:B------:R-:W-:Y:S01]  /*05b0*/  NOP ;  /* 0x0000000000007918 */ /* 0x000fe20000000000 */
.L_x_5:
[----:B------:R-:W5:Y:S01]  /*05c0*/  SHFL.IDX PT, R6, R11, RZ, 0x1f ;  /* 0x00001fff0b067589 */ /* 0x000f6200000e0000 */
[----:B------:R-:W1:Y:S01]  /*05d0*/  LDC R2, c[0x0][0x904] ;  /* 0x00024100ff027b82 */ /* 0x000e620000000800 */
[----:B------:R-:W-:Y:S01]  /*05e0*/  NOP ;  /* 0x0000000000007918 */ /* 0x000fe20000000000 */
[----:B-----5:R-:W-:-:S13]  /*05f0*/  ISETP.NE.AND P0, PT, R6, RZ, PT ;  /* 0x000000ff0600720c */ /* 0x020fda0003f05270 */
[----:B------:R-:W-:Y:S05]  /*0600*/  @P0 BRA `(.L_x_6) ;  /* 0x0000000000580947 */ /* 0x000fea0003800000 */
[----:B-1----:R-:W1:Y:S01]  /*0610*/  S2UR UR5, SR_CgaCtaId ;  /* 0x00000000000579c3 */ /* 0x002e620000008800 */
[----:B------:R-:W-:Y:S01]  /*0620*/  UMOV UR4, 0x400 ;  /* 0x0000040000047882 */ /* 0x000fe20000000000 */
[----:B------:R-:W-:Y:S01]  /*0630*/  UMOV UR6, 0x20 ;  /* 0x0000002000067882 */ /* 0x000fe20000000000 */
[----:B------:R-:W-:Y:S01]  /*0640*/  UMOV UR7, 0x100 ;  /* 0x0000010000077882 */ /* 0x000fe20000000000 */
[----:B------:R-:W-:Y:S01]  /*0650*/  ELECT P0, URZ, PT ;  /* 0x00000000003f782f */ /* 0x000fe20003800000 */
[----:B-1----:R-:W-:Y:S02]  /*0660*/  ULEA UR8, UR5, UR4, 0x18 ;  /* 0x0000000405087291 */ /* 0x002fe4000f8ec03f */
[----:B------:R-:W-:-:S04]  /*0670*/  UIADD3 UR4, -UR6, 0x100000, URZ ;  /* 0x0010000006047890 */ /* 0x000fc8000fffe13f */
[----:B------:R-:W-:Y:S02]  /*0680*/  USHF.L.U32 UR5, UR4, 0xb, URZ ;  /* 0x0000000b04057899 */ /* 0x000fe4000800063f */
[----:B------:R-:W-:Y:S02]  /*0690*/  USHF.L.U32 UR4, UR4, 0x1, URZ ;  /* 0x0000000104047899 */ /* 0x000fe4000800063f */
[----:B------:R-:W-:-:S04]  /*06a0*/  UIADD3 UR6, -UR7, 0x100000, URZ ;  /* 0x0010000007067890 */ /* 0x000fc8000fffe13f */
[----:B------:R-:W-:Y:S02]  /*06b0*/  USHF.L.U32 UR7, UR6, 0xb, URZ ;  /* 0x0000000b06077899 */ /* 0x000fe4000800063f */
[----:B------:R-:W-:Y:S01]  /*06c0*/  USHF.L.U32 UR6, UR6, 0x1, URZ ;  /* 0x0000000106067899 */ /* 0x000fe2000800063f */
[----:B------:R-:W1:Y:S03]  /*06d0*/  FENCE.VIEW.ASYNC.S ;  /* 0x00000000000073c6 */ /* 0x000e660000000000 */
[----:B-1----:R1:W1:Y:S08]  /*06e0*/  SYNCS.EXCH.64 URZ, [UR8+0x40], UR4 ;  /* 0x00004004083f75b2 */ /* 0x0022700008000100 */
[----:B------:R1:W1:Y:S01]  /*06f0*/  SYNCS.EXCH.64 URZ, [UR8+0x60], UR6 ;  /* 0x00006006083f75b2 */ /* 0x0002620008000100 */
[----:B------:R1:W1:Y:S01]  /*0700*/  SYNCS.EXCH.64 URZ, [UR8+0x48], UR4 ;  /* 0x00004804083f75b2 */ /* 0x0002620008000100 */
[----:B------:R1:W1:Y:S01]  /*0710*/  SYNCS.EXCH.64 URZ, [UR8+0x68], UR6 ;  /* 0x00006806083f75b2 */ /* 0x0002620008000100 */
[----:B------:R1:W1:Y:S01]  /*0720*/  SYNCS.EXCH.64 URZ, [UR8+0x50], UR4 ;  /* 0x00005004083f75b2 */ /* 0x0002620008000100 */
[----:B------:R1:W1:Y:S01]  /*0730*/  SYNCS.EXCH.64 URZ, [UR8+0x70], UR6 ;  /* 0x00007006083f75b2 */ /* 0x0002620008000100 */
[----:B------:R1:W1:Y:S01]  /*0740*/  SYNCS.EXCH.64 URZ, [UR8+0x58], UR4 ;  /* 0x00005804083f75b2 */ /* 0x0002620008000100 */
[----:B------:R1:W1:Y:S01]  /*0750*/  SYNCS.EXCH.64 URZ, [UR8+0x78], UR6 ;  /* 0x00007806083f75b2 */ /* 0x0002620008000100 */
[----:B------:R-:W-:Y:S01]  /*0760*/  NOP ;  /* 0x0000000000007918 */ /* 0x000fe20000000000 */
.L_x_6:
[----:B------:R-:W5:Y:S01]  /*0770*/  SHFL.IDX PT, R11, R11, RZ, 0x1f ;  /* 0x00001fff0b0b7589 */ /* 0x000f6200000e0000 */
[----:B-1----:R-:W-:Y:S02]  /*0780*/  ISETP.NE.AND P6, PT, R2, 0x1, PT ;  /* 0x000000010200780c */ /* 0x002fe40003fc5270 */
[----:B------:R-:W-:Y:S01]  /*0790*/  ELECT P0, URZ, PT ;  /* 0x00000000003f782f */ /* 0x000fe20003800000 */
[----:B------:R-:W1:Y:S01]  /*07a0*/  S2UR UR37, SR_CgaCtaId ;  /* 0x00000000002579c3 */ /* 0x000e620000008800 */
[----:B------:R-:W2:Y:S01]  /*07b0*/  S2R R6, SR_CTAID.Y ;  /* 0x0000000000067919 */ /* 0x000ea20000002600 */
[----:B------:R-:W-:Y:S01]  /*07c0*/  P2R R7, PR, RZ, 0x40 ;  /* 0x00000040ff077803 */ /* 0x000fe20000000000 */
[----:B------:R-:W-:Y:S01]  /*07d0*/  UMOV UR4, 0x20 ;  /* 0x0000002000047882 */ /* 0x000fe20000000000 */
[----:B------:R-:W-:Y:S01]  /*07e0*/  ISETP.NE.AND P3, PT, R0, RZ, PT ;  /* 0x000000ff0000720c */ /* 0x000fe20003f65270 */
[----:B------:R-:W3:Y:S01]  /*07f0*/  S2R R8, SR_CTAID.X ;  /* 0x0000000000087919 */ /* 0x000ee20000002500 */
[----:B------:R-:W-:Y:S01]  /*0800*/  ISETP.NE.AND P4, PT, R9, RZ, PT ;  /* 0x000000ff0900720c */ /* 0x000fe20003f85270 */
[----:B------:R-:W-:Y:S01]  /*0810*/  NOP ;  /* 0x0000000000007918 */ /* 0x000fe20000000000 */
[----:B------:R-:W-:Y:S01]  /*0820*/  UMOV UR38, 0x1 ;  /* 0x0000000100267882 */ /* 0x000fe20000000000 */
[----:B------:R-:W-:Y:S01]  /*0830*/  BSSY B6, `(.L_x_7) ;  /* 0x00009f9000067945 */ /* 0x000fe20003800000 */
[----:B------:R-:W3:Y:S08]  /*0840*/  @P6 LDC R17, c[0x0][0x10] ;  /* 0x00000400ff116b82 */ /* 0x000ef00000000800 */
[----:B------:R-:W4:Y:S01]  /*0850*/  @!P6 LDC R7, c[0x0][0xc] ;  /* 0x00000300ff07eb82 */ /* 0x000f220000000800 */
[----:B-----5:R-:W-:-:S02]  /*0860*/  ISETP.NE.OR P1, PT, R11, RZ, !P0 ;  /* 0x000000ff0b00720c */ /* 0x020fc40004725670 */
[----:B------:R-:W-:Y:S02]  /*0870*/  @P6 MOV R11, RZ ;  /* 0x000000ff000b6202 */ /* 0x000fe40000000f00 */
[----:B------:R-:W-:-:S04]  /*0880*/  ISETP.EQ.OR P0, PT, R0, 0x3, !P3 ;  /* 0x000000030000780c */ /* 0x000fc80005f02670 */
[----:B------:R-:W-:Y:S01]  /*0890*/  ISETP.EQ.AND P0, PT, R9, RZ, P0 ;  /* 0x000000ff0900720c */ /* 0x000fe20000702270 */
[----:B--2---:R-:W-:-:S04]  /*08a0*/  @P6 IMAD.MOV.U32 R10, RZ, RZ, R6 ;  /* 0x000000ffff0a6224 */ /* 0x004fc800078e0006 */
[----:B------:R-:W-:Y:S01]  /*08b0*/  VOTEU.ALL UP0, P1 ;  /* 0x00000000003f7886 */ /* 0x000fe20000800000 */
[----:B------:R-:W-:Y:S01]  /*08c0*/  VOTEU.ALL UP1, P1 ;  /* 0x00000000003f7886 */ /* 0x000fe20000820000 */
[----:B------:R-:W-:Y:S01]  /*08d0*/  SEL R22, RZ, 0x1, !P0 ;  /* 0x00000001ff167807 */ /* 0x000fe20004000000 */
[----:B---3--:R-:W-:Y:S02]  /*08e0*/  @P6 IMAD.WIDE.U32 R16, R8, R17, R10 ;  /* 0x0000001108106225 */ /* 0x008fe400078e000a */
[----:B------:R-:W-:Y:S01]  /*08f0*/  @!UP0 UMOV UR6, 0x400 ;  /* 0x0000040000068882 */ /* 0x000fe20000000000 */
[----:B------:R-:W-:-:S04]  /*0900*/  @!UP0 UIADD3 UR4, -UR4, 0x100000, URZ ;  /* 0x0010000004048890 */ /* 0x000fc8000fffe13f */
[----:B------:R-:W-:Y:S02]  /*0910*/  @!UP0 USHF.L.U32 UR5, UR4, 0xb, URZ ;  /* 0x0000000b04058899 */ /* 0x000fe4000800063f */
[----:B------:R-:W-:Y:S01]  /*0920*/  @!UP0 USHF.L.U32 UR4, UR4, 0x1, URZ ;  /* 0x0000000104048899 */ /* 0x000fe2000800063f */
[----:B------:R-:W-:Y:S01]  /*0930*/  @P6 IMAD.MOV.U32 R11, RZ, RZ, RZ ;  /* 0x000000ffff0b6224 */ /* 0x000fe200078e00ff */
[----:B-1----:R-:W-:Y:S01]  /*0940*/  @!UP0 ULEA UR8, UR37, UR6, 0x18 ;  /* 0x0000000625088291 */ /* 0x002fe2000f8ec03f */
[----:B------:R-:W-:Y:S01]  /*0950*/  @!P6 IMAD.MOV.U32 R10, RZ, RZ, R6 ;  /* 0x000000ffff0ae224 */ /* 0x000fe200078e0006 */
[----:B------:R-:W-:Y:S01]  /*0960*/  VOTEU.ALL UP0, P1 ;  /* 0x00000000003f7886 */ /* 0x000fe20000800000 */
[----:B------:R-:W-:Y:S01]  /*0970*/  ULDC UR6, c[0x0][0xc] ;  /* 0x0000030000067ab9 */ /* 0x000fe20000000800 */
[----:B------:R-:W-:Y:S01]  /*0980*/  ULDC UR7, c[0x0][0x10] ;  /* 0x0000040000077ab9 */ /* 0x000fe20000000800 */
[----:B------:R-:W-:Y:S01]  /*0990*/  @P6 IMAD.IADD R17, R17, 0x1, R11 ;  /* 0x0000000111116824 */ /* 0x000fe200078e020b */
[----:B------:R-:W-:Y:S01]  /*09a0*/  IADD3 R11, R9, -0x1, RZ ;  /* 0xffffffff090b7810 */ /* 0x000fe20007ffe0ff */
[----:B------:R-:W-:Y:S01]  /*09b0*/  IMAD.MOV.U32 R9, RZ, RZ, RZ ;  /* 0x000000ffff097224 */ /* 0x000fe200078e00ff */
[----:B------:R-:W-:-:S02]  /*09c0*/  ISETP.EQ.AND P1, PT, R0, 0x2, !P4 ;  /* 0x000000020000780c */ /* 0x000fc40006722270 */
[----:B------:R-:W-:Y:S01]  /*09d0*/  ISETP.GE.U32.AND P5, PT, R11, 0x2, PT ;  /* 0x000000020b00780c */ /* 0x000fe20003fa6070 */
[----:B----4-:R-:W-:Y:S01]  /*09e0*/  @!P6 IMAD.WIDE.U32 R6, R7, R10, R8 ;  /* 0x0000000a0706e225 */ /* 0x010fe200078e0008 */
[----:B------:R-:W1:Y:S02]  /*09f0*/  FENCE.VIEW.ASYNC.S ;  /* 0x00000000000073c6 */ /* 0x000e640000000000 */
[----:B-1----:R-:W1:Y:S01]  /*0a00*/  @!UP0 SYNCS.EXCH.64 URZ, [UR8+0x80], UR4 ;  /* 0x00008004083f85b2 */ /* 0x002e620008000100 */
[----:B------:R-:W-:Y:S01]  /*0a10*/  SEL R19, RZ, 0x1, !P1 ;  /* 0x00000001ff137807 */ /* 0x000fe20004800000 */
[----:B------:R-:W-:Y:S01]  /*0a20*/  @!P6 IMAD.MOV.U32 R16, RZ, RZ, R6 ;  /* 0x000000ffff10e224 */ /* 0x000fe200078e0006 */
[----:B------:R-:W-:Y:S01]  /*0a30*/  SEL R22, R22, 0x2, P5 ;  /* 0x0000000216167807 */ /* 0x000fe20002800000 */
[----:B------:R-:W-:Y:S01]  /*0a40*/  @!P6 IMAD.MOV.U32 R17, RZ, RZ, R7 ;  /* 0x000000ffff11e224 */ /* 0x000fe200078e0007 */
[----:B------:R-:W-:Y:S01]  /*0a50*/  SEL R19, R19, 0x2, P5 ;  /* 0x0000000213137807 */ /* 0x000fe20002800000 */
[----:B------:R2:W1:Y:S01]  /*0a60*/  @!UP1 SYNCS.EXCH.64 URZ, [UR8+0x88], UR4 ;  /* 0x00008804083f95b2 */ /* 0x0004620008000100 */
[----:B------:R-:W-:Y:S01]  /*0a70*/  NOP ;  /* 0x0000000000007918 */ /* 0x000fe20000000000 */
[----:B--2---:R-:W-:-:S03]  /*0a80*/  UIMAD.WIDE.U32 UR4, UR6, UR7, URZ ;  /* 0x00000007060472a5 */ /* 0x004fc6000f8e003f */
[----:B------:R-:W-:Y:S02]  /*0a90*/  ULDC UR6, c[0x0][0x14] ;  /* 0x0000050000067ab9 */ /* 0x000fe40000000800 */
[----:B------:R-:W-:Y:S02]  /*0aa0*/  UIMAD.WIDE.U32 UR40, UR4, UR6, URZ ;  /* 0x00000006042872a5 */ /* 0x000fe4000f8e003f */
[----:B------:R-:W-:-:S04]  /*0ab0*/  UIMAD UR39, UR5, UR6, URZ ;  /* 0x00000006052772a4 */ /* 0x000fc8000f8e023f */
[----:B------:R-:W-:Y:S01]  /*0ac0*/  UIADD3 UR39, UR41, UR39, URZ ;  /* 0x0000002729277290 */ /* 0x000fe2000fffe03f */
[----:B-1----:R-:W-:Y:S06]  /*0ad0*/  BAR.SYNC.DEFER_BLOCKING 0x0 ;  /* 0x0000000000007b1d */ /* 0x002fec0000010000 */
[----:B------:R-:W-:Y:S05]  /*0ae0*/  @!P4 BRA `(.L_x_8) ;  /* 0x0000006c00b8c947 */ /* 0x000fea0003800000 */
[----:B------:R-:W-:-:S13]  /*0af0*/  ISETP.GT.U32.AND P0, PT, R11, 0x1, PT ;  /* 0x000000010b00780c */ /* 0x000fda0003f04070 */
[----:B------:R-:W-:Y:S05]  /*0b00*/  @P0 BRA `(.L_x_9) ;  /* 0x0000009c002c0947 */ /* 0x000fea0003800000 */
[----:B------:R-:W-:Y:S01]  /*0b10*/  ULDC.64 UR4, c[0x0][0x8f8] ;  /* 0x00023e0000047ab9 */ /* 0x000fe20000000a00 */
[----:B------:R-:W-:Y:S01]  /*0b20*/  UMOV UR47, 0xffffffff ;  /* 0xffffffff002f7882 */ /* 0x000fe20000000000 */
[----:B------:R-:W-:Y:S01]  /*0b30*/  ISETP.GE.U32.AND P0, PT, R16, UR4, PT ;  /* 0x0000000410007c0c */ /* 0x000fe2000bf06070 */
[----:B------:R-:W-:Y:S01]  /*0b40*/  IMAD.MOV.U32 R153, RZ, RZ, -0x1 ;  /* 0xffffffffff997424 */ /* 0x000fe200078e00ff */
[----:B------:R-:W-:Y:S02]  /*0b50*/  PRMT R152, RZ, 0x7610, R152 ;  /* 0x00007610ff987816 */ /* 0x000fe40000000098 */
[----:B------:R-:W-:Y:S02]  /*0b60*/  ISETP.GE.U32.AND.EX P0, PT, R17, UR5, PT, P0 ;  /* 0x0000000511007c0c */ /* 0x000fe4000bf06100 */
[----:B------:R-:W-:Y:S02]  /*0b70*/  MOV R154, 0xffffffff ;  /* 0xffffffff009a7802 */ /* 0x000fe40000000f00 */
[----:B------:R-:W-:-:S09]  /*0b80*/  PRMT R0, RZ, 0x7610, R0 ;  /* 0x00007610ff007816 */ /* 0x000fd20000000000 */
[----:B------:R-:W-:Y:S05]  /*0b90*/  @P0 BRA `(.L_x_10) ;  /* 0x0000000400580947 */ /* 0x000fea0003800000 */
[----:B------:R-:W1:Y:S01]  /*0ba0*/  LDC.64 R14, c[0x0][0x8d0] ;  /* 0x00023400ff0e7b82 */ /* 0x000e620000000a00 */
[----:B------:R-:W-:Y:S02]  /*0bb0*/  IMAD.MOV.U32 R4, RZ, RZ, R16 ;  /* 0x000000ffff047224 */ /* 0x000fe400078e0010 */
[----:B------:R-:W-:-:S05]  /*0bc0*/  IMAD.MOV.U32 R5, RZ, RZ, R17 ;  /* 0x000000ffff057224 */ /* 0x000fca00078e0011 */
[----:B------:R-:W2:Y:S08]  /*0bd0*/  LDC R0, c[0x0][0x8d8] ;  /* 0x00023600ff007b82 */ /* 0x000eb00000000800 */
[----:B------:R-:W3:Y:S01]  /*0be0*/  LDC.64 R20, c[0x0][0x8c8] ;  /* 0x00023200ff147b82 */ /* 0x000ee20000000a00 */
[----:B-1----:R-:W-:-:S04]  /*0bf0*/  ISETP.NE.U32.AND P0, PT, R14, RZ, PT ;  /* 0x000000ff0e00720c */ /* 0x002fc80003f05070 */
[----:B------:R-:W-:-:S13]  /*0c00*/  ISETP.NE.AND.EX P0, PT, R15, RZ, PT, P0 ;  /* 0x000000ff0f00720c */ /* 0x000fda0003f05300 */
[----:B--23--:R-:W-:Y:S05]  /*0c10*/  @!P0 BRA `(.L_x_11) ;  /* 0x0000000000288947 */ /* 0x00cfea0003800000 */
[----:B------:R-:W1:Y:S02]  /*0c20*/  LDC R3, c[0x0][0x8dc] ;  /* 0x00023700ff037b82 */ /* 0x000e640000000800 */
[----:B-1----:R-:W-:-:S04]  /*0c30*/  IADD3 R3, P0, R16, R3, RZ ;  /* 0x0000000310037210 */ /* 0x002fc80007f1e0ff */
[----:B------:R-:W-:-:S05]  /*0c40*/  IADD3.X R11, RZ, R17, RZ, P0, !PT ;  /* 0x00000011ff0b7210 */ /* 0x000fca00007fe4ff */
[----:B------:R-:W-:-:S04]  /*0c50*/  IMAD.WIDE.U32 R4, R11, R14, RZ ;  /* 0x0000000e0b047225 */ /* 0x000fc800078e00ff */
[----:B------:R-:W-:-:S04]  /*0c60*/  IMAD.WIDE.U32 R6, P0, R3, R15, R4 ;  /* 0x0000000f03067225 */ /* 0x000fc80007800004 */
[----:B------:R-:W-:-:S04]  /*0c70*/  IMAD.WIDE.U32 R4, R3, R14, RZ ;  /* 0x0000000e03047225 */ /* 0x000fc800078e00ff */
[----:B------:R-:W-:Y:S01]  /*0c80*/  IMAD.X R13, RZ, RZ, RZ, P0 ;  /* 0x000000ffff0d7224 */ /* 0x000fe200000e06ff */
[----:B------:R-:W-:Y:S01]  /*0c90*/  IADD3 RZ, P0, R5, R6, RZ ;  /* 0x0000000605ff7210 */ /* 0x000fe20007f1e0ff */
[----:B------:R-:W-:-:S04]  /*0ca0*/  IMAD.MOV.U32 R12, RZ, RZ, R7 ;  /* 0x000000ffff0c7224 */ /* 0x000fc800078e0007 */
[----:B------:R-:W-:-:S08]  /*0cb0*/  IMAD.WIDE.U32.X R4, R11, R15, R12, P0 ;  /* 0x0000000f0b047225 */ /* 0x000fd000000e040c */
.L_x_11:
[-CC-:B------:R-:W-:Y:S01]  /*0cc0*/  SHF.R.U64 R27, R4, R0.reuse, R5.reuse ;  /* 0x00000000041b7219 */ /* 0x180fe20000001205 */
[----:B------:R-:W1:Y:S01]  /*0cd0*/  LDC.64 R24, c[0x0][0x8e8] ;  /* 0x00023a00ff187b82 */ /* 0x000e620000000a00 */
[----:B------:R-:W-:Y:S01]  /*0ce0*/  SHF.R.U32.HI R0, RZ, R0, R5 ;  /* 0x00000000ff007219 */ /* 0x000fe20000011605 */
[----:B------:R-:W-:Y:S01]  /*0cf0*/  ULDC UR4, c[0x0][0x150] ;  /* 0x0000540000047ab9 */ /* 0x000fe20000000800 */
[----:B------:R-:W-:-:S05]  /*0d00*/  IADD3 R3, P0, RZ, -R27, RZ ;  /* 0x8000001bff037210 */ /* 0x000fca0007f1e0ff */
[----:B------:R-:W-:Y:S01]  /*0d10*/  IMAD.X R5, RZ, RZ, ~R0, P0 ;  /* 0x000000ffff057224 */ /* 0x000fe200000e0e00 */
[----:B------:R-:W2:Y:S03]  /*0d20*/  LDC R6, c[0x0][0x8c0] ;  /* 0x00023000ff067b82 */ /* 0x000ea60000000800 */
[-C--:B------:R-:W-:Y:S02]  /*0d30*/  IMAD R0, R5, R20.reuse, RZ ;  /* 0x0000001405007224 */ /* 0x080fe400078e02ff */
[----:B------:R-:W-:-:S03]  /*0d40*/  IMAD.WIDE.U32 R4, R3, R20, R16 ;  /* 0x0000001403047225 */ /* 0x000fc600078e0010 */
[----:B------:R-:W3:Y:S01]  /*0d50*/  LDC R14, c[0x0][0x8b0] ;  /* 0x00022c00ff0e7b82 */ /* 0x000ee20000000800 */
[----:B------:R-:W-:Y:S01]  /*0d60*/  IMAD R3, R3, R21, R0 ;  /* 0x0000001503037224 */ /* 0x000fe200078e0200 */
[----:B------:R-:W-:-:S04]  /*0d70*/  I2FP.F32.U32 R0, R8 ;  /* 0x0000000800007245 */ /* 0x000fc80000201000 */
[----:B------:R-:W-:Y:S01]  /*0d80*/  IADD3 R5, R5, R3, RZ ;  /* 0x0000000305057210 */ /* 0x000fe20007ffe0ff */
[----:B------:R-:W-:Y:S01]  /*0d90*/  FMUL R0, R0, UR4 ;  /* 0x0000000400007c20 */ /* 0x000fe20008400000 */
[----:B------:R-:W4:Y:S01]  /*0da0*/  LDC R3, c[0x0][0x144] ;  /* 0x00005100ff037b82 */ /* 0x000f220000000800 */
[----:B-1----:R-:W-:Y:S01]  /*0db0*/  ISETP.NE.U32.AND P0, PT, R24, RZ, PT ;  /* 0x000000ff1800720c */ /* 0x002fe20003f05070 */
[----:B------:R-:W-:-:S03]  /*0dc0*/  ULDC UR4, c[0x0][0x154] ;  /* 0x0000550000047ab9 */ /* 0x000fc60000000800 */
[----:B------:R-:W1:Y:S01]  /*0dd0*/  F2I.U32.TRUNC.NTZ R0, R0 ;  /* 0x0000000000007305 */ /* 0x000e62000020f000 */
[----:B------:R-:W-:Y:S02]  /*0de0*/  ISETP.NE.AND.EX P0, PT, R25, RZ, PT, P0 ;  /* 0x000000ff1900720c */ /* 0x000fe40003f05300 */
[----:B------:R-:W4:Y:S01]  /*0df0*/  LDC R13, c[0x0][0x148] ;  /* 0x00005200ff0d7b82 */ /* 0x000f220000000800 */
[-CC-:B--2---:R-:W-:Y:S02]  /*0e00*/  SHF.R.U64 R12, R4, R6.reuse, R5.reuse ;  /* 0x00000006040c7219 */ /* 0x184fe40000001205 */
[----:B------:R-:W-:Y:S01]  /*0e10*/  SHF.R.U32.HI R5, RZ, R6, R5 ;  /* 0x00000006ff057219 */ /* 0x000fe20000011605 */
[----:B------:R-:W-:Y:S01]  /*0e20*/  IMAD.MOV.U32 R6, RZ, RZ, -0x1 ;  /* 0xffffffffff067424 */ /* 0x000fe200078e00ff */
[----:B------:R-:W-:-:S03]  /*0e30*/  I2FP.F32.U32 R4, R10 ;  /* 0x0000000a00047245 */ /* 0x000fc60000201000 */
[----:B------:R-:W2:Y:S01]  /*0e40*/  LDC R20, c[0x0][0x8a8] ;  /* 0x00022a00ff147b82 */ /* 0x000ea20000000800 */
[-CC-:B---3--:R-:W-:Y:S01]  /*0e50*/  SHF.R.U64 R28, R12, R14.reuse, R5.reuse ;  /* 0x0000000e0c1c7219 */ /* 0x188fe20000001205 */
[----:B------:R-:W-:Y:S01]  /*0e60*/  FMUL R4, R4, UR4 ;  /* 0x0000000404047c20 */ /* 0x000fe20008400000 */
[----:B------:R-:W-:Y:S01]  /*0e70*/  SHF.R.U32.HI R5, RZ, R14, R5 ;  /* 0x0000000eff057219 */ /* 0x000fe20000011605 */
[----:B-1----:R-:W-:Y:S01]  /*0e80*/  IMAD.MOV R0, RZ, RZ, -R0 ;  /* 0x000000ffff007224 */ /* 0x002fe200078e0a00 */
[----:B------:R-:W-:Y:S01]  /*0e90*/  ULDC UR4, c[0x0][0x900] ;  /* 0x0002400000047ab9 */ /* 0x000fe20000000800 */
[----:B------:R1:W3:Y:S01]  /*0ea0*/  F2I.U32.TRUNC.NTZ R11, R4 ;  /* 0x00000004000b7305 */ /* 0x0002e2000020f000 */
[--C-:B------:R-:W-:Y:S01]  /*0eb0*/  SHF.R.U64 R14, R28, UR4, R5.reuse ;  /* 0x000000041c0e7c19 */ /* 0x100fe20008001205 */
[----:B------:R-:W2:Y:S01]  /*0ec0*/  LDC R21, c[0x0][0x8f0] ;  /* 0x00023c00ff157b82 */ /* 0x000ea20000000800 */
[----:B----4-:R-:W-:Y:S01]  /*0ed0*/  IMAD R0, R3, R0, R8 ;  /* 0x0000000003007224 */ /* 0x010fe200078e0208 */
[----:B------:R-:W-:-:S02]  /*0ee0*/  SHF.R.U32.HI R5, RZ, UR4, R5 ;  /* 0x00000004ff057c19 */ /* 0x000fc40008011605 */
[----:B------:R-:W-:Y:S01]  /*0ef0*/  SHF.L.U32 R3, R6, UR4, RZ ;  /* 0x0000000406037c19 */ /* 0x000fe200080006ff */
[----:B-1----:R-:W-:-:S03]  /*0f00*/  IMAD.MOV.U32 R4, RZ, RZ, R14 ;  /* 0x000000ffff047224 */ /* 0x002fc600078e000e */
[----:B------:R-:W1:Y:S08]  /*0f10*/  LDC R23, c[0x0][0x8e0] ;  /* 0x00023800ff177b82 */ /* 0x000e700000000800 */
[----:B------:R-:W4:Y:S01]  /*0f20*/  LDC R26, c[0x0][0x8b8] ;  /* 0x00022e00ff1a7b82 */ /* 0x000f220000000800 */
[----:B---3--:R-:W-:Y:S05]  /*0f30*/  @!P0 BRA `(.L_x_12) ;  /* 0x0000000000288947 */ /* 0x008fea0003800000 */
[----:B------:R-:W3:Y:S02]  /*0f40*/  LDC R9, c[0x0][0x8f4] ;  /* 0x00023d00ff097b82 */ /* 0x000ee40000000800 */
[----:B---3--:R-:W-:-:S04]  /*0f50*/  IADD3 R9, P0, R14, R9, RZ ;  /* 0x000000090e097210 */ /* 0x008fc80007f1e0ff */
        /* <DEDUP_REMOVED lines=8> */
.L_x_12:
[----:B------:R-:W-:Y:S01]  /*0fe0*/  LOP3.LUT R3, RZ, R3, RZ, 0x33, !PT ;  /* 0x00000003ff037212 */ /* 0x000fe200078e33ff */
[----:B------:R-:W-:Y:S01]  /*0ff0*/  USHF.L.U32 UR4, UR38, UR4, URZ ;  /* 0x0000000426047299 */ /* 0x000fe2000800063f */
[----:B--2---:R-:W-:Y:S01]  /*1000*/  SHF.R.U64 R4, R4, R21, R5 ;  /* 0x0000001504047219 */ /* 0x004fe20000001205 */
[----:B------:R-:W-:Y:S01]  /*1010*/  IMAD.MOV R11, RZ, RZ, -R11 ;  /* 0x000000ffff0b7224 */ /* 0x000fe200078e0a0b */
[----:B------:R-:W-:Y:S02]  /*1020*/  LOP3.LUT R3, R28, R3, RZ, 0xc0, !PT ;  /* 0x000000031c037212 */ /* 0x000fe400078ec0ff */
[----:B------:R-:W-:Y:S01]  /*1030*/  IADD3 R5, R20, -0x1, RZ ;  /* 0xffffffff14057810 */ /* 0x000fe20007ffe0ff */
[----:B------:R-:W-:Y:S01]  /*1040*/  IMAD.MOV R6, RZ, RZ, -R4 ;  /* 0x000000ffff067224 */ /* 0x000fe200078e0a04 */
[----:B------:R-:W-:Y:S01]  /*1050*/  R2UR UR47, R27 ;  /* 0x000000001b2f72ca */ /* 0x000fe200000e0000 */
[----:B------:R-:W-:Y:S01]  /*1060*/  IMAD R7, R4, UR4, R3 ;  /* 0x0000000404077c24 */ /* 0x000fe2000f8e0203 */
[----:B------:R-:W-:Y:S01]  /*1070*/  LOP3.LUT R5, R12, R5, RZ, 0xc0, !PT ;  /* 0x000000050c057212 */ /* 0x000fe200078ec0ff */
[----:B------:R-:W-:-:S02]  /*1080*/  @P6 IMAD R0, R13, R11, R10 ;  /* 0x0000000b0d006224 */ /* 0x000fc400078e020a */
[----:B-1----:R-:W-:Y:S02]  /*1090*/  IMAD R3, R6, R23, R14 ;  /* 0x0000001706037224 */ /* 0x002fe400078e020e */
[----:B----4-:R-:W-:Y:S02]  /*10a0*/  IMAD R0, R7, R26, R0 ;  /* 0x0000001a07007224 */ /* 0x010fe400078e0200 */
[----:B------:R-:W-:Y:S02]  /*10b0*/  IMAD R3, R3, R20, R5 ;  /* 0x0000001403037224 */ /* 0x000fe400078e0205 */
[----:B------:R-:W-:-:S03]  /*10c0*/  IMAD.MOV.U32 R4, RZ, RZ, 0x1 ;  /* 0x00000001ff047424 */ /* 0x000fc600078e00ff */
[----:B------:R-:W-:Y:S02]  /*10d0*/  SEL R153, R3, R0, !P6 ;  /* 0x0000000003997207 */ /* 0x000fe40007000000 */
[----:B------:R-:W-:Y:S02]  /*10e0*/  SEL R154, R0, R3, !P6 ;  /* 0x00000003009a7207 */ /* 0x000fe40007000000 */
[----:B------:R-:W-:-:S07]  /*10f0*/  PRMT R0, R4, 0x7610, R0 ;  /* 0x0000761004007816 */ /* 0x000fce0000000000 */
.L_x_10:
[----:B------:R-:W-:-:S08]  /*1100*/  NOP ;  /* 0x0000000000007918 */ /* 0x000fd00000000000 */
[----:B------:R-:W1:Y:S02]  /*1110*/  USETMAXREG.TRY_ALLOC.CTAPOOL UP0, 0xe8 ;  /* 0x000000e8000079c8 */ /* 0x000e640008000600 */
[----:B-1----:R-:W-:-:S13]  /*1120*/  PLOP3.LUT P0, PT, PT, PT, UP0, 0x80, 0x0 ;  /* 0x000000000000781c */ /* 0x002fda0003f0f008 */
[----:B------:R-:W-:Y:S05]  /*1130*/  @!P0 BRA `(.L_x_10) ;  /* 0xfffffffc00f08947 */ /* 0x000fea000383ffff */
[----:B------:R-:W-:Y:S02]  /*1140*/  ULDC.64 UR4, c[0x0][0x590] ;  /* 0x0001640000047ab9 */ /* 0x000fe40000000a00 */
[----:B------:R-:W-:Y:S01]  /*1150*/  IMAD.U32 R165, RZ, RZ, UR4 ;  /* 0x00000004ffa57e24 */ /* 0x000fe2000f8e00ff */
[----:B------:R-:W-:-:S04]  /*1160*/  MOV R164, UR5 ;  /* 0x0000000500a47c02 */ /* 0x000fc80008000f00 */
[----:B------:R-:W-:-:S04]  /*1170*/  ISETP.NE.U32.AND P0, PT, R165, RZ, PT ;  /* 0x000000ffa500720c */ /* 0x000fc80003f05070 */
[----:B------:R-:W-:-:S13]  /*1180*/  ISETP.NE.AND.EX P0, PT, R164, RZ, PT, P0 ;  /* 0x000000ffa400720c */ /* 0x000fda0003f05300 */
[----:B------:R-:W-:Y:S05]  /*1190*/  @P0 BRA `(.L_x_13) ;  /* 0x00000000002c0947 */ /* 0x000fea0003800000 */
[----:B------:R-:W-:Y:S02]  /*11a0*/  ULDC.64 UR4, c[0x0][0x588] ;  /* 0x0001620000047ab9 */ /* 0x000fe40000000a00 */
[----:B------:R-:W-:-:S04]  /*11b0*/  ISETP.NE.U32.AND P0, PT, RZ, UR4, PT ;  /* 0x00000004ff007c0c */ /* 0x000fc8000bf05070 */
[----:B------:R-:W-:-:S13]  /*11c0*/  ISETP.NE.AND.EX P0, PT, RZ, UR5, PT, P0 ;  /* 0x00000005ff007c0c */ /* 0x000fda000bf05300 */
[----:B------:R-:W-:Y:S05]  /*11d0*/  @!P0 BRA `(.L_x_14) ;  /* 0x0000000000108947 */ /* 0x000fea0003800000 */
[----:B------:R-:W1:Y:S02]  /*11e0*/  LDC.64 R4, c[0x0][0x588] ;  /* 0x00016200ff047b82 */ /* 0x000e640000000a00 */
[----:B-1----:R1:W5:Y:S01]  /*11f0*/  LDG.E R155, desc[UR52][R4.64] ;  /* 0x00000034049b7981 */ /* 0x002362000c1e1900 */
[----:B------:R-:W-:Y:S01]  /*1200*/  IMAD.MOV.U32 R152, RZ, RZ, 0x1 ;  /* 0x00000001ff987424 */ /* 0x000fe200078e00ff */
[----:B------:R-:W-:Y:S06]  /*1210*/  BRA `(.L_x_13) ;  /* 0x00000000000c7947 */ /* 0x000fec0003800000 */
.L_x_14:
[----:B------:R-:W-:Y:S01]  /*1220*/  ULDC UR4, c[0x0][0x580] ;  /* 0x0001600000047ab9 */ /* 0x000fe20000000800 */
[----:B------:R-:W-:Y:S02]  /*1230*/  IMAD.MOV.U32 R152, RZ, RZ, 0x1 ;  /* 0x00000001ff987424 */ /* 0x000fe400078e00ff */
[----:B------:R-:W-:-:S07]  /*1240*/  IMAD.U32 R155, RZ, RZ, UR4 ;  /* 0x00000004ff9b7e24 */ /* 0x000fce000f8e00ff */
.L_x_13:
[----:B------:R-:W-:Y:S02]  /*1250*/  ULDC.64 UR4, c[0x0][0x5b0] ;  /* 0x00016c0000047ab9 */ /* 0x000fe40000000a00 */
[----:B------:R-:W-:-:S04]  /*1260*/  ISETP.NE.U32.AND P0, PT, RZ, UR4, PT ;  /* 0x00000004ff007c0c */ /* 0x000fc8000bf05070 */
[----:B------:R-:W-:-:S13]  /*1270*/  ISETP.NE.AND.EX P0, PT, RZ, UR5, PT, P0 ;  /* 0x00000005ff007c0c */ /* 0x000fda000bf05300 */
[----:B------:R-:W-:Y:S05]  /*1280*/  @P0 BRA `(.L_x_15) ;  /* 0x0000000000240947 */ /* 0x000fea0003800000 */
[----:B------:R-:W-:Y:S02]  /*1290*/  ULDC.64 UR4, c[0x0][0x5a8] ;  /* 0x00016a0000047ab9 */ /* 0x000fe40000000a00 */
[----:B------:R-:W-:-:S04]  /*12a0*/  ISETP.NE.U32.AND P0, PT, RZ, UR4, PT ;  /* 0x00000004ff007c0c */ /* 0x000fc8000bf05070 */
[----:B------:R-:W-:-:S13]  /*12b0*/  ISETP.NE.AND.EX P0, PT, RZ, UR5, PT, P0 ;  /* 0x00000005ff007c0c */ /* 0x000fda000bf05300 */
[----:B------:R-:W-:Y:S05]  /*12c0*/  @!P0 BRA `(.L_x_16) ;  /* 0x00000000000c8947 */ /* 0x000fea0003800000 */
[----:B------:R-:W2:Y:S02]  /*12d0*/  LDC.64 R156, c[0x0][0x5a8] ;  /* 0x00016a00ff9c7b82 */ /* 0x000ea40000000a00 */
[----:B--2---:R2:W5:Y:S01]  /*12e0*/  LDG.E R156, desc[UR52][R156.64] ;  /* 0x000000349c9c7981 */ /* 0x004562000c1e1900 */
[----:B------:R-:W-:Y:S05]  /*12f0*/  BRA `(.L_x_15) ;  /* 0x0000000000087947 */ /* 0x000fea0003800000 */
.L_x_16:
[----:B------:R-:W-:Y:S02]  /*1300*/  ULDC UR4, c[0x0][0x5a0] ;  /* 0x0001680000047ab9 */ /* 0x000fe40000000800 */
[----:B------:R-:W-:-:S07]  /*1310*/  MOV R156, UR4 ;  /* 0x00000004009c7c02 */ /* 0x000fce0008000f00 */
.L_x_15:
[----:B------:R-:W-:Y:S01]  /*1320*/  LOP3.LUT P1, RZ, R0, 0xff, RZ, 0xc0, !PT ;  /* 0x000000ff00ff7812 */ /* 0x000fe2000782c0ff */
[----:B------:R-:W-:Y:S01]  /*1330*/  UMOV UR36, URZ ;  /* 0x0000003f00247c82 */ /* 0x000fe20008000000 */
[----:B------:R-:W-:-:S11]  /*1340*/  PLOP3.LUT P0, PT, PT, PT, PT, 0x80, 0x0 ;  /* 0x000000000000781c */ /* 0x000fd60003f0f070 */
[----:B------:R-:W-:Y:S05]  /*1350*/  @!P1 BRA `(.L_x_17) ;  /* 0x0000006400009947 */ /* 0x000fea0003800000 */
[----:B------:R-:W-:Y:S01]  /*1360*/  ULDC UR4, c[0x0][0x28c] ;  /* 0x0000a30000047ab9 */ /* 0x000fe20000000800 */
[----:B------:R-:W-:Y:S01]  /*1370*/  IMAD.MOV.U32 R160, RZ, RZ, 0x10 ;  /* 0x00000010ffa07424 */ /* 0x000fe200078e00ff */
[----:B------:R-:W-:Y:S01]  /*1380*/  UIADD3 UR4, UR4, 0x3f, URZ ;  /* 0x0000003f04047890 */ /* 0x000fe2000fffe03f */
[----:B------:R-:W-:Y:S01]  /*1390*/  LOP3.LUT P0, RZ, R18, 0x4, RZ, 0xc0, !PT ;  /* 0x0000000412ff7812 */ /* 0x000fe2000780c0ff */
[--C-:B-----5:R-:W-:Y:S01]  /*13a0*/  IMAD.MOV.U32 R158, RZ, RZ, R155.reuse ;  /* 0x000000ffff9e7224 */ /* 0x120fe200078e009b */
[----:B------:R-:W-:Y:S01]  /*13b0*/  LOP3.LUT R162, R22, 0x1, RZ, 0xfc, !PT ;  /* 0x0000000116a27812 */ /* 0x000fe200078efcff */
[----:B------:R-:W-:Y:S01]  /*13c0*/  USHF.R.S32.HI UR5, URZ, 0x1f, UR4 ;  /* 0x0000001f3f057899 */ /* 0x000fe20008011404 */
[----:B------:R-:W-:Y:S01]  /*13d0*/  LOP3.LUT R163, R19, 0x1, RZ, 0xfc, !PT ;  /* 0x0000000113a37812 */ /* 0x000fe200078efcff */
[----:B------:R-:W-:Y:S01]  /*13e0*/  IMAD.MOV.U32 R161, RZ, RZ, R155 ;  /* 0x000000ffffa17224 */ /* 0x000fe200078e009b */
[C---:B--2---:R-:W-:Y:S01]  /*13f0*/  PRMT R157, R152.reuse, 0x7610, R157 ;  /* 0x00007610989d7816 */ /* 0x044fe2000000009d */
[----:B------:R-:W-:Y:S01]  /*1400*/  ULEA.HI UR5, UR5, UR4, URZ, 0x6 ;  /* 0x0000000405057291 */ /* 0x000fe2000f8f303f */
[----:B------:R-:W-:Y:S01]  /*1410*/  PRMT R159, R152, 0x7610, R159 ;  /* 0x00007610989f7816 */ /* 0x000fe2000000009f */
[----:B------:R-:W-:Y:S01]  /*1420*/  ULDC.64 UR54, c[0x0][0x198] ;  /* 0x0000660000367ab9 */ /* 0x000fe20000000a00 */
[----:B------:R-:W-:Y:S01]  /*1430*/  SEL R160, R160, 0xfffffff0, !P0 ;  /* 0xfffffff0a0a07807 */ /* 0x000fe20004000000 */
[----:B------:R-:W-:Y:S01]  /*1440*/  UMOV UR42, URZ ;  /* 0x0000003f002a7c82 */ /* 0x000fe20008000000 */
[----:B------:R-:W-:Y:S01]  /*1450*/  UMOV UR43, URZ ;  /* 0x0000003f002b7c82 */ /* 0x000fe20008000000 */
[----:B------:R-:W-:Y:S01]  /*1460*/  USHF.R.S32.HI UR49, URZ, 0x6, UR5 ;  /* 0x000000063f317899 */ /* 0x000fe20008011405 */
[----:B------:R-:W-:Y:S01]  /*1470*/  UMOV UR48, URZ ;  /* 0x0000003f00307c82 */ /* 0x000fe20008000000 */
[----:B------:R-:W-:-:S10]  /*1480*/  UMOV UR36, URZ ;  /* 0x0000003f00247c82 */ /* 0x000fd40008000000 */
.L_x_136:
[----:B------:R-:W-:Y:S01]  /*1490*/  LOP3.LUT R0, R18, 0x80, RZ, 0xc0, !PT ;  /* 0x0000008012007812 */ /* 0x000fe200078ec0ff */
[----:B------:R-:W2:Y:S01]  /*14a0*/  S2UR UR50, SR_CgaCtaId ;  /* 0x00000000003279c3 */ /* 0x000ea20000008800 */
[----:B------:R-:W-:Y:S02]  /*14b0*/  UMOV UR51, 0x400 ;  /* 0x0000040000337882 */ /* 0x000fe40000000000 */
[----:B------:R-:W-:-:S06]  /*14c0*/  SHF.R.U32.HI R0, RZ, 0x7, R0 ;  /* 0x00000007ff007819 */ /* 0x000fcc0000011600 */
[----:B------:R-:W3:Y:S01]  /*14d0*/  SHFL.IDX PT, R0, R0, RZ, 0x1f ;  /* 0x00001fff00007589 */ /* 0x000ee200000e0000 */
[----:B--2---:R-:W-:Y:S01]  /*14e0*/  ULEA UR51, UR50, UR51, 0x18 ;  /* 0x0000003332337291 */ /* 0x004fe2000f8ec03f */
[----:B---3--:R-:W-:-:S13]  /*14f0*/  R2UR UR4, R0 ;  /* 0x00000000000472ca */ /* 0x008fda00000e0000 */
[----:B------:R-:W-:-:S04]  /*1500*/  ULEA.HI UR5, UR4, UR4, URZ, 0x1 ;  /* 0x0000000404057291 */ /* 0x000fc8000f8f083f */
[----:B------:R-:W-:-:S04]  /*1510*/  ULOP3.LUT UR5, UR5, 0x7fffe, URZ, 0xc0, !UPT ;  /* 0x0007fffe05057892 */ /* 0x000fc8000f8ec03f */
[----:B------:R-:W-:-:S03]  /*1520*/  UIADD3 UR5, UR4, -UR5, URZ ;  /* 0x8000000504057290 */ /* 0x000fc6000fffe03f */
[----:B------:R-:W-:Y:S01]  /*1530*/  ULDC UR4, c[0x0][0x28c] ;  /* 0x0000a30000047ab9 */ /* 0x000fe20000000800 */
[----:B------:R-:W-:Y:S01]  /*1540*/  ULEA UR5, UR5, UR51, 0xd ;  /* 0x0000003305057291 */ /* 0x000fe2000f8e683f */
[----:B------:R-:W-:-:S03]  /*1550*/  ISETP.LT.AND P0, PT, RZ, UR4, PT ;  /* 0x00000004ff007c0c */ /* 0x000fc6000bf01270 */
[----:B------:R-:W-:-:S04]  /*1560*/  UIADD3 UR5, UR5, 0x8400, URZ ;  /* 0x0000840005057890 */ /* 0x000fc8000fffe03f */
[----:B------:R-:W-:-:S04]  /*1570*/  USHF.R.U32.HI UR5, URZ, 0x4, UR5 ;  /* 0x000000043f057899 */ /* 0x000fc80008011605 */
[----:B------:R-:W-:-:S04]  /*1580*/  ULOP3.LUT UR5, UR5, 0x3fff, URZ, 0xc0, !UPT ;  /* 0x00003fff05057892 */ /* 0x000fc8000f8ec03f */
[----:B------:R-:W-:Y:S01]  /*1590*/  ULOP3.LUT UR44, UR5, 0x10000, URZ, 0xfc, !UPT ;  /* 0x00010000052c7892 */ /* 0x000fe2000f8efc3f */
[----:B-1----:R-:W-:Y:S11]  /*15a0*/  @P0 BRA `(.L_x_18) ;  /* 0x0000000000400947 */ /* 0x002ff60003800000 */
[----:B------:R-:W-:Y:S01]  /*15b0*/  MOV R0, 0x0 ;  /* 0x0000000000007802 */ /* 0x000fe20000000f00 */
[----:B------:R-:W-:Y:S01]  /*15c0*/  ULDC.64 UR4, c[0x4][0x70] ;  /* 0x01001c0000047ab9 */ /* 0x000fe20000000a00 */
[----:B------:R-:W-:Y:S01]  /*15d0*/  ULDC.64 UR6, c[0x4][0x8] ;  /* 0x0100020000067ab9 */ /* 0x000fe20000000a00 */
[----:B-1----:R-:W-:Y:S01]  /*15e0*/  MOV R4, UR4 ;  /* 0x0000000400047c02 */ /* 0x002fe20008000f00 */
[----:B------:R1:W2:Y:S01]  /*15f0*/  LDC.64 R14, c[0x4][R0] ;  /* 0x01000000000e7b82 */ /* 0x0002a20000000a00 */
[----:B------:R-:W-:Y:S01]  /*1600*/  IMAD.U32 R5, RZ, RZ, UR5 ;  /* 0x00000005ff057e24 */ /* 0x000fe2000f8e00ff */
[----:B------:R-:W-:Y:S01]  /*1610*/  ULDC.64 UR4, c[0x4][0x78] ;  /* 0x01001e0000047ab9 */ /* 0x000fe20000000a00 */
[----:B------:R-:W-:Y:S01]  /*1620*/  MOV R10, UR6 ;  /* 0x00000006000a7c02 */ /* 0x000fe20008000f00 */
[----:B------:R-:W-:Y:S01]  /*1630*/  IMAD.U32 R6, RZ, RZ, UR4 ;  /* 0x00000004ff067e24 */ /* 0x000fe2000f8e00ff */
[----:B------:R-:W-:Y:S01]  /*1640*/  MOV R13, RZ ;  /* 0x000000ff000d7202 */ /* 0x000fe20000000f00 */
[----:B------:R-:W-:-:S02]  /*1650*/  IMAD.U32 R7, RZ, RZ, UR5 ;  /* 0x00000005ff077e24 */ /* 0x000fc4000f8e00ff */
[----:B------:R-:W-:Y:S02]  /*1660*/  IMAD.U32 R11, RZ, RZ, UR7 ;  /* 0x00000007ff0b7e24 */ /* 0x000fe4000f8e00ff */
[----:B------:R-:W-:Y:S02]  /*1670*/  IMAD.MOV.U32 R8, RZ, RZ, 0x1e1 ;  /* 0x000001e1ff087424 */ /* 0x000fe400078e00ff */
[----:B-1----:R-:W-:-:S07]  /*1680*/  IMAD.MOV.U32 R12, RZ, RZ, 0x1 ;  /* 0x00000001ff0c7424 */ /* 0x002fce00078e00ff */
[----:B------:R-:W-:-:S07]  /*1690*/  LEPC R20, `(.L_x_18) ;  /* 0x000000001014794e */ /* 0x000fce0000000000 */
[----:B--2---:R-:W-:Y:S05]  /*16a0*/  CALL.ABS.NOINC R14 ;  /* 0x000000000e007343 */ /* 0x004fea0003c00000 */
.L_x_18:
[----:B------:R-:W-:-:S13]  /*16b0*/  ISETP.NE.AND P0, PT, R162, 0x3, PT ;  /* 0x00000003a200780c */ /* 0x000fda0003f05270 */
[----:B------:R-:W-:Y:S05]  /*16c0*/  @!P0 BRA `(.L_x_19) ;  /* 0x0000000000048947 */ /* 0x000fea0003800000 */
[----:B------:R-:W-:Y:S01]  /*16d0*/  BPT.TRAP 0x1 ;  /* 0x000000040000795c */ /* 0x000fe20000300000 */
.L_x_19:
[----:B------:R-:W-:Y:S02]  /*16e0*/  IMAD.U32 R3, RZ, RZ, UR48 ;  /* 0x00000030ff037e24 */ /* 0x000fe4000f8e00ff */
[----:B------:R-:W-:-:S03]  /*16f0*/  IMAD.U32 R0, RZ, RZ, UR43 ;  /* 0x0000002bff007e24 */ /* 0x000fc6000f8e00ff */
[----:B------:R-:W-:Y:S02]  /*1700*/  LEA R3, R3, UR51, 0x3 ;  /* 0x0000003303037c11 */ /* 0x000fe4000f8e18ff */
[----:B------:R-:W-:-:S04]  /*1710*/  SHF.L.U32 R0, R0, 0x1f, RZ ;  /* 0x0000001f00007819 */ /* 0x000fc800000006ff */
[----:B------:R2:W3:Y:S01]  /*1720*/  SYNCS.PHASECHK.TRANS64.TRYWAIT P1, [R3+URZ], R0 ;  /* 0x00000000030075a7 */ /* 0x0004e2000802017f */
[----:B------:R-:W-:Y:S05]  /*1730*/  @!P0 BRA `(.L_x_20) ;  /* 0x0000000000048947 */ /* 0x000fea0003800000 */
[----:B------:R-:W-:Y:S01]  /*1740*/  BPT.TRAP 0x1 ;  /* 0x000000040000795c */ /* 0x000fe20000300000 */
.L_x_20:
[----:B---3--:R-:W-:Y:S05]  /*1750*/  @P1 BRA `(.L_x_21) ;  /* 0x0000000000081947 */ /* 0x008fea0003800000 */
[----:B------:R-:W3:Y:S02]  /*1760*/  SYNCS.PHASECHK.TRANS64.TRYWAIT P1, [R3+URZ], R0 ;  /* 0x00000000030075a7 */ /* 0x000ee4000802017f */
[----:B---3--:R-:W-:Y:S05]  /*1770*/  @!P1 BRA `(.L_x_22) ;  /* 0x0000009000189947 */ /* 0x008fea0003800000 */
.L_x_21:
[----:B------:R-:W-:-:S04]  /*1780*/  UISETP.LT.AND UP0, UPT, UR49, 0x1, UPT ;  /* 0x000000013100788c */ /* 0x000fc8000bf01270 */
[----:B------:R-:W-:-:S04]  /*1790*/  USEL UR4, UR49, 0x1, UP0 ;  /* 0x0000000131047887 */ /* 0x000fc80008000000 */
[----:B------:R-:W-:-:S06]  /*17a0*/  UIADD3 UR4, UR49, -UR4, URZ ;  /* 0x8000000431047290 */ /* 0x000fcc000fffe03f */
[----:B--23--:R-:W-:Y:S01]  /*17b0*/  IMAD.U32 R0, RZ, RZ, UR4 ;  /* 0x00000004ff007e24 */ /* 0x00cfe2000f8e00ff */
[----:B------:R-:W-:Y:S05]  /*17c0*/  WARPSYNC.ALL ;  /* 0x0000000000007948 */ /* 0x000fea0003800000 */
[----:B------:R-:W-:Y:S01]  /*17d0*/  ISETP.GE.AND P1, PT, R0, 0x1, PT ;  /* 0x000000010000780c */ /* 0x000fe20003f26270 */
[----:B------:R-:W-:Y:S01]  /*17e0*/  UIADD3 UR4, UR51, 0x28400, URZ ;  /* 0x0002840033047890 */ /* 0x000fe2000fffe03f */
[----:B------:R-:W-:Y:S01]  /*17f0*/  WARPGROUP.ARRIVE ;  /* 0x00000000000079c5 */ /* 0x000fe20000000000 */
[----:B------:R-:W-:Y:S02]  /*1800*/  ULEA UR9, UR48, UR44, 0xb ;  /* 0x0000002c30097291 */ /* 0x000fe4000f8e583f */
[----:B------:R-:W-:Y:S01]  /*1810*/  USHF.R.U32.HI UR4, URZ, 0x4, UR4 ;  /* 0x000000043f047899 */ /* 0x000fe20008011604 */
[----:B------:R-:W-:Y:S01]  /*1820*/  UMOV UR5, 0x40000040 ;  /* 0x4000004000057882 */ /* 0x000fe20000000000 */
[----:B------:R-:W-:-:S02]  /*1830*/  UMOV UR7, 0x40000040 ;  /* 0x4000004000077882 */ /* 0x000fc40000000000 */
[----:B------:R-:W-:-:S04]  /*1840*/  ULOP3.LUT UR4, UR4, 0x3fff, URZ, 0xc0, !UPT ;  /* 0x00003fff04047892 */ /* 0x000fc8000f8ec03f */
[----:B------:R-:W-:-:S03]  /*1850*/  ULOP3.LUT UR8, UR4, 0x10000, URZ, 0xfc, !UPT ;  /* 0x0001000004087892 */ /* 0x000fc6000f8efc3f */
[----:B------:R-:W-:Y:S01]  /*1860*/  UMOV UR4, UR9 ;  /* 0x0000000900047c82 */ /* 0x000fe20008000000 */
[----:B------:R-:W-:-:S07]  /*1870*/  ULEA UR10, UR48, UR8, 0xa ;  /* 0x00000008300a7291 */ /* 0x000fce000f8e503f */
[----:B------:R-:W-:Y:S02]  /*1880*/  UMOV UR6, UR10 ;  /* 0x0000000a00067c82 */ /* 0x000fe40008000000 */
[----:B------:R-:W-:Y:S01]  /*1890*/  HGMMA.64x128x16.F32.BF16 R88, gdesc[UR4], RZ, !UPT, gsb0 ;  /* 0x01e00000045879f0 */ /* 0x000fe2000c0018ff */
[----:B------:R-:W-:Y:S01]  /*18a0*/  UIADD3 UR4, UR9, 0x400, URZ ;  /* 0x0000040009047890 */ /* 0x000fe2000fffe03f */
[----:B------:R-:W-:Y:S01]  /*18b0*/  UMOV UR5, 0x40000040 ;  /* 0x4000004000057882 */ /* 0x000fe20000000000 */
[----:B------:R-:W-:Y:S02]  /*18c0*/  WARPGROUP.DEPBAR.LE gsb0, 0x0 ;  /* 0x00008000000079c5 */ /* 0x000fe40000010000 */
[----:B------:R-:W-:-:S07]  /*18d0*/  WARPGROUP.ARRIVE ;  /* 0x00000000000079c5 */ /* 0x000fce0000000000 */
[----:B------:R-:W-:Y:S01]  /*18e0*/  HGMMA.64x128x16.F32.BF16 R24, gdesc[UR4], RZ, !UPT, gsb0 ;  /* 0x01e00000041879f0 */ /* 0x000fe2000c0018ff */
[----:B------:R-:W-:Y:S02]  /*18f0*/  UIADD3 UR4, UR9, 0x2, URZ ;  /* 0x0000000209047890 */ /* 0x000fe4000fffe03f */
[----:B------:R-:W-:Y:S01]  /*1900*/  UIADD3 UR6, UR10, 0x2, URZ ;  /* 0x000000020a067890 */ /* 0x000fe2000fffe03f */
[----:B------:R-:W-:Y:S01]  /*1910*/  UMOV UR5, 0x40000040 ;  /* 0x4000004000057882 */ /* 0x000fe20000000000 */
[----:B------:R-:W-:Y:S01]  /*1920*/  UMOV UR7, 0x40000040 ;  /* 0x4000004000077882 */ /* 0x000fe20000000000 */
[----:B------:R-:W-:Y:S02]  /*1930*/  WARPGROUP.DEPBAR.LE gsb0, 0x0 ;  /* 0x00008000000079c5 */ /* 0x000fe40000010000 */
[----:B------:R-:W-:-:S06]  /*1940*/  WARPGROUP.ARRIVE ;  /* 0x00000000000079c5 */ /* 0x000fcc0000000000 */
[----:B------:R-:W-:Y:S01]  /*1950*/  HGMMA.64x128x16.F32.BF16 R88, gdesc[UR4], R88, gsb0 ;  /* 0x01e00000045879f0 */ /* 0x000fe20008001858 */
[----:B------:R-:W-:Y:S01]  /*1960*/  UIADD3 UR4, UR9, 0x402, URZ ;  /* 0x0000040209047890 */ /* 0x000fe2000fffe03f */
[----:B------:R-:W-:Y:S01]  /*1970*/  UMOV UR5, 0x40000040 ;  /* 0x4000004000057882 */ /* 0x000fe20000000000 */
[----:B------:R-:W-:Y:S02]  /*1980*/  WARPGROUP.DEPBAR.LE gsb0, 0x0 ;  /* 0x00008000000079c5 */ /* 0x000fe40000010000 */
[----:B------:R-:W-:-:S07]  /*1990*/  WARPGROUP.ARRIVE ;  /* 0x00000000000079c5 */ /* 0x000fce0000000000 */
[----:B------:R-:W-:Y:S01]  /*19a0*/  HGMMA.64x128x16.F32.BF16 R24, gdesc[UR4], R24, gsb0 ;  /* 0x01e00000041879f0 */ /* 0x000fe20008001818 */
        /* <DEDUP_REMOVED lines=23> */
[----:B------:R-:W-:Y:S03]  /*1b20*/  HGMMA.64x128x16.F32.BF16 R24, gdesc[UR4], R24, gsb0 ;  /* 0x01e00000041879f0 */ /* 0x000fe60008001818 */
[----:B------:R-:W-:Y:S02]  /*1b30*/  WARPGROUP.DEPBAR.LE gsb0, 0x0 ;  /* 0x00008000000079c5 */ /* 0x000fe40000010000 */
[----:B------:R-:W-:Y:S05]  /*1b40*/  @!P1 BRA `(.L_x_23) ;  /* 0x00000004005c9947 */ /* 0x000fea0003800000 */
[----:B------:R-:W-:Y:S02]  /*1b50*/  UIADD3 UR9, UR48, 0x1, URZ ;  /* 0x0000000130097890 */ /* 0x000fe4000fffe03f */
[----:B------:R-:W-:Y:S02]  /*1b60*/  UMOV UR10, UR48 ;  /* 0x00000030000a7c82 */ /* 0x000fe40008000000 */
[----:B------:R-:W-:-:S04]  /*1b70*/  UISETP.NE.AND UP0, UPT, UR9, 0x4, UPT ;  /* 0x000000040900788c */ /* 0x000fc8000bf05270 */
[----:B------:R-:W-:Y:S02]  /*1b80*/  USEL UR4, URZ, 0x1, UP0 ;  /* 0x000000013f047887 */ /* 0x000fe40008000000 */
[----:B------:R-:W-:Y:S02]  /*1b90*/  USEL UR9, UR9, URZ, UP0 ;  /* 0x0000003f09097287 */ /* 0x000fe40008000000 */
[----:B------:R-:W-:-:S06]  /*1ba0*/  ULOP3.LUT UR4, UR43, UR4, URZ, 0x3c, !UPT ;  /* 0x000000042b047292 */ /* 0x000fcc000f8e3c3f */
[----:B-1----:R-:W-:-:S07]  /*1bb0*/  MOV R5, UR4 ;  /* 0x0000000400057c02 */ /* 0x002fce0008000f00 */
.L_x_30:
[----:B-12---:R-:W-:Y:S05]  /*1bc0*/  @!P0 BRA `(.L_x_24) ;  /* 0x0000000000048947 */ /* 0x006fea0003800000 */
[----:B------:R-:W-:Y:S01]  /*1bd0*/  BPT.TRAP 0x1 ;  /* 0x000000040000795c */ /* 0x000fe20000300000 */
.L_x_24:
[----:B------:R-:W-:Y:S01]  /*1be0*/  ULEA UR4, UR9, UR51, 0x3 ;  /* 0x0000003309047291 */ /* 0x000fe2000f8e183f */
[----:B------:R-:W-:-:S08]  /*1bf0*/  SHF.L.U32 R3, R5, 0x1f, RZ ;  /* 0x0000001f05037819 */ /* 0x000fd000000006ff */
[----:B------:R1:W2:Y:S01]  /*1c00*/  SYNCS.PHASECHK.TRANS64.TRYWAIT P1, [UR4], R3 ;  /* 0x00000003ff0075a7 */ /* 0x0002a20008020144 */
[----:B------:R-:W-:Y:S05]  /*1c10*/  @!P0 BRA `(.L_x_25) ;  /* 0x0000000000048947 */ /* 0x000fea0003800000 */
[----:B------:R-:W-:Y:S01]  /*1c20*/  BPT.TRAP 0x1 ;  /* 0x000000040000795c */ /* 0x000fe20000300000 */
.L_x_25:
[----:B--2---:R-:W-:Y:S05]  /*1c30*/  @P1 BRA `(.L_x_26) ;  /* 0x0000000000081947 */ /* 0x004fea0003800000 */
[----:B------:R-:W2:Y:S02]  /*1c40*/  SYNCS.PHASECHK.TRANS64.TRYWAIT P1, [UR4], R3 ;  /* 0x00000003ff0075a7 */ /* 0x000ea40008020144 */
[----:B--2---:R-:W-:Y:S05]  /*1c50*/  @!P1 BRA `(.L_x_27) ;  /* 0x0000008800f49947 */ /* 0x004fea0003800000 */
.L_x_26:
[----:B------:R-:W-:Y:S01]  /*1c60*/  ULEA UR11, UR9, UR44, 0xb ;  /* 0x0000002c090b7291 */ /* 0x000fe2000f8e583f */
[----:B------:R-:W-:Y:S01]  /*1c70*/  WARPGROUP.ARRIVE ;  /* 0x00000000000079c5 */ /* 0x000fe20000000000 */
[----:B------:R-:W-:Y:S01]  /*1c80*/  ULEA UR12, UR9, UR8, 0xa ;  /* 0x00000008090c7291 */ /* 0x000fe2000f8e503f */
[----:B------:R-:W-:Y:S01]  /*1c90*/  UMOV UR5, 0x40000040 ;  /* 0x4000004000057882 */ /* 0x000fe20000000000 */
[----:B------:R-:W-:-:S03]  /*1ca0*/  UMOV UR7, 0x40000040 ;  /* 0x4000004000077882 */ /* 0x000fc60000000000 */
[----:B------:R-:W-:Y:S02]  /*1cb0*/  UMOV UR4, UR11 ;  /* 0x0000000b00047c82 */ /* 0x000fe40008000000 */
[----:B------:R-:W-:Y:S02]  /*1cc0*/  UMOV UR6, UR12 ;  /* 0x0000000c00067c82 */ /* 0x000fe40008000000 */
        /* <DEDUP_REMOVED lines=44> */
[----:B------:R-:W-:Y:S01]  /*1f90*/  BPT.TRAP 0x1 ;  /* 0x000000040000795c */ /* 0x000fe20000300000 */
.L_x_28:
[----:B------:R-:W-:Y:S01]  /*1fa0*/  ULEA UR4, UR10, UR51, 0x3 ;  /* 0x000000330a047291 */ /* 0x000fe2000f8e183f */
[----:B------:R-:W-:-:S03]  /*1fb0*/  ISETP.GT.U32.AND P1, PT, R22, 0x1, PT ;  /* 0x000000011600780c */ /* 0x000fc60003f24070 */
[----:B------:R-:W-:-:S04]  /*1fc0*/  UIADD3 UR4, UR4, 0x20, URZ ;  /* 0x0000002004047890 */ /* 0x000fc8000fffe03f */
[----:B------:R-:W-:-:S09]  /*1fd0*/  UPRMT UR4, URZ, 0x654, UR4 ;  /* 0x000006543f047896 */ /* 0x000fd20008000004 */
[----:B------:R-:W-:Y:S01]  /*1fe0*/  SYNCS.ARRIVE.TRANS64.RED.A1T0 RZ, [UR4], RZ ;  /* 0x000000ffffff79a7 */ /* 0x000fe20008100404 */
[----:B------:R-:W-:Y:S05]  /*1ff0*/  @P1 BRA `(.L_x_29) ;  /* 0x0000000000041947 */ /* 0x000fea0003800000 */
[----:B------:R-:W-:Y:S01]  /*2000*/  BPT.TRAP 0x1 ;  /* 0x000000040000795c */ /* 0x000fe20000300000 */
.L_x_29:
[----:B------:R-:W-:Y:S01]  /*2010*/  UIADD3 UR9, UR9, 0x1, URZ ;  /* 0x0000000109097890 */ /* 0x000fe2000fffe03f */
[C---:B------:R-:W-:Y:S01]  /*2020*/  ISETP.GT.AND P1, PT, R0.reuse, 0x1, PT ;  /* 0x000000010000780c */ /* 0x040fe20003f24270 */
[----:B------:R-:W-:Y:S01]  /*2030*/  UIADD3 UR10, UR10, 0x1, URZ ;  /* 0x000000010a0a7890 */ /* 0x000fe2000fffe03f */
[----:B------:R-:W-:Y:S01]  /*2040*/  VIADD R0, R0, 0xffffffff ;  /* 0xffffffff00007836 */ /* 0x000fe20000000000 */
[----:B------:R-:W-:Y:S02]  /*2050*/  UISETP.NE.AND UP0, UPT, UR9, 0x4, UPT ;  /* 0x000000040900788c */ /* 0x000fe4000bf05270 */
[----:B------:R-:W-:Y:S02]  /*2060*/  UISETP.NE.AND UP1, UPT, UR10, 0x4, UPT ;  /* 0x000000040a00788c */ /* 0x000fe4000bf25270 */
[----:B------:R-:W-:Y:S02]  /*2070*/  USEL UR4, URZ, 0x1, UP0 ;  /* 0x000000013f047887 */ /* 0x000fe40008000000 */
[----:B------:R-:W-:-:S02]  /*2080*/  USEL UR9, UR9, URZ, UP0 ;  /* 0x0000003f09097287 */ /* 0x000fc40008000000 */
[----:B------:R-:W-:Y:S02]  /*2090*/  USEL UR10, UR10, URZ, UP1 ;  /* 0x0000003f0a0a7287 */ /* 0x000fe40008800000 */
[----:B------:R-:W-:Y:S01]  /*20a0*/  LOP3.LUT R5, R5, UR4, RZ, 0x3c, !PT ;  /* 0x0000000405057c12 */ /* 0x000fe2000f8e3cff */
[----:B------:R-:W-:Y:S09]  /*20b0*/  @P1 BRA `(.L_x_30) ;  /* 0xfffffff800c01947 */ /* 0x000ff2000383ffff */
.L_x_23:
[----:B------:R-:W3:Y:S02]  /*20c0*/  LDC R0, c[0x0][0x28c] ;  /* 0x0000a300ff007b82 */ /* 0x000ee40000000800 */
[----:B---3--:R-:W-:-:S13]  /*20d0*/  ISETP.GE.AND P1, PT, R0, 0x1, PT ;  /* 0x000000010000780c */ /* 0x008fda0003f26270 */
[----:B------:R-:W-:Y:S05]  /*20e0*/  @!P1 BRA `(.L_x_31) ;  /* 0x0000000000349947 */ /* 0x000fea0003800000 */
[----:B------:R-:W-:Y:S05]  /*20f0*/  @!P0 BRA `(.L_x_32) ;  /* 0x0000000000048947 */ /* 0x000fea0003800000 */
[----:B------:R-:W-:Y:S01]  /*2100*/  BPT.TRAP 0x1 ;  /* 0x000000040000795c */ /* 0x000fe20000300000 */
.L_x_32:
[----:B------:R-:W-:Y:S01]  /*2110*/  UISETP.LT.AND UP0, UPT, UR49, 0x1, UPT ;  /* 0x000000013100788c */ /* 0x000fe2000bf01270 */
[----:B------:R-:W-:-:S03]  /*2120*/  ISETP.GT.U32.AND P0, PT, R22, 0x1, PT ;  /* 0x000000011600780c */ /* 0x000fc60003f04070 */
[----:B------:R-:W-:-:S04]  /*2130*/  USEL UR4, UR49, 0x1, UP0 ;  /* 0x0000000131047887 */ /* 0x000fc80008000000 */
[----:B------:R-:W-:-:S04]  /*2140*/  UIADD3 UR4, UR48, UR49, -UR4 ;  /* 0x0000003130047290 */ /* 0x000fc8000fffe804 */
[----:B------:R-:W-:-:S04]  /*2150*/  USHF.L.U32 UR4, UR4, 0x3, URZ ;  /* 0x0000000304047899 */ /* 0x000fc8000800063f */
[----:B------:R-:W-:-:S04]  /*2160*/  ULOP3.LUT UR4, UR4, 0x18, URZ, 0xc0, !UPT ;  /* 0x0000001804047892 */ /* 0x000fc8000f8ec03f */
[----:B------:R-:W-:-:S04]  /*2170*/  UIADD3 UR4, UR51, 0x20, UR4 ;  /* 0x0000002033047890 */ /* 0x000fc8000fffe004 */
[----:B------:R-:W-:-:S09]  /*2180*/  UPRMT UR4, URZ, 0x654, UR4 ;  /* 0x000006543f047896 */ /* 0x000fd20008000004 */
[----:B------:R-:W-:Y:S01]  /*2190*/  SYNCS.ARRIVE.TRANS64.RED.A1T0 RZ, [UR4], RZ ;  /* 0x000000ffffff79a7 */ /* 0x000fe20008100404 */
[----:B------:R-:W-:Y:S05]  /*21a0*/  @P0 BRA `(.L_x_31) ;  /* 0x0000000000040947 */ /* 0x000fea0003800000 */
[----:B------:R-:W-:Y:S01]  /*21b0*/  BPT.TRAP 0x1 ;  /* 0x000000040000795c */ /* 0x000fe20000300000 */
.L_x_31:
[----:B------:R-:W-:Y:S01]  /*21c0*/  UIADD3 UR4, UR51, 0x200, URZ ;  /* 0x0000020033047890 */ /* 0x000fe2000fffe03f */
[----:B------:R-:W-:Y:S02]  /*21d0*/  R2UR UR46, R154 ;  /* 0x000000009a2e72ca */ /* 0x000fe400000e0000 */
[----:B------:R-:W-:Y:S01]  /*21e0*/  R2UR UR45, R153 ;  /* 0x00000000992d72ca */ /* 0x000fe200000e0000 */
[----:B------:R-:W-:-:S06]  /*21f0*/  ULOP3.LUT UP0, URZ, UR4, 0x1bf, URZ, 0xc0, !UPT ;  /* 0x000001bf043f7892 */ /* 0x000fcc000f80c03f */
[----:B------:R-:W-:-:S04]  /*2200*/  PLOP3.LUT P0, PT, PT, PT, UP0, 0x80, 0x0 ;  /* 0x000000000000781c */ /* 0x000fc80003f0f008 */
[----:B------:R-:W-:Y:S02]  /*2210*/  USHF.L.U32 UR46, UR46, 0x8, URZ ;  /* 0x000000082e2e7899 */ /* 0x000fe4000800063f */
[----:B------:R-:W-:-:S07]  /*2220*/  USHF.L.U32 UR45, UR45, 0x7, URZ ;  /* 0x000000072d2d7899 */ /* 0x000fce000800063f */
[----:B------:R-:W-:Y:S05]  /*2230*/  @!P0 BRA `(.L_x_33) ;  /* 0x00000000007c8947 */ /* 0x000fea0003800000 */
[----:B------:R-:W-:Y:S01]  /*2240*/  MOV R23, 0x0 ;  /* 0x0000000000177802 */ /* 0x000fe20000000f00 */
[----:B------:R-:W-:Y:S01]  /*2250*/  ULDC.64 UR4, c[0x4][0x80] ;  /* 0x0100200000047ab9 */ /* 0x000fe20000000a00 */
[----:B------:R-:W-:Y:S01]  /*2260*/  ULDC.64 UR6, c[0x4][0x10] ;  /* 0x0100040000067ab9 */ /* 0x000fe20000000a00 */
[----:B-12---:R-:W-:Y:S01]  /*2270*/  IMAD.U32 R4, RZ, RZ, UR4 ;  /* 0x00000004ff047e24 */ /* 0x006fe2000f8e00ff */
[----:B------:R1:W2:Y:S01]  /*2280*/  LDC.64 R14, c[0x4][R23] ;  /* 0x01000000170e7b82 */ /* 0x0002a20000000a00 */
[----:B------:R-:W-:Y:S01]  /*2290*/  IMAD.U32 R5, RZ, RZ, UR5 ;  /* 0x00000005ff057e24 */ /* 0x000fe2000f8e00ff */
[----:B------:R-:W-:Y:S01]  /*22a0*/  ULDC.64 UR4, c[0x4][0x88] ;  /* 0x0100220000047ab9 */ /* 0x000fe20000000a00 */
[----:B------:R-:W-:Y:S01]  /*22b0*/  IMAD.U32 R10, RZ, RZ, UR6 ;  /* 0x00000006ff0a7e24 */ /* 0x000fe2000f8e00ff */
[----:B------:R-:W-:Y:S01]  /*22c0*/  MOV R6, UR4 ;  /* 0x0000000400067c02 */ /* 0x000fe20008000f00 */
[----:B------:R-:W-:Y:S01]  /*22d0*/  IMAD.U32 R7, RZ, RZ, UR5 ;  /* 0x00000005ff077e24 */ /* 0x000fe2000f8e00ff */
[----:B------:R-:W-:Y:S01]  /*22e0*/  MOV R8, 0x70 ;  /* 0x0000007000087802 */ /* 0x000fe20000000f00 */
[----:B------:R-:W-:-:S02]  /*22f0*/  IMAD.U32 R11, RZ, RZ, UR7 ;  /* 0x00000007ff0b7e24 */ /* 0x000fc4000f8e00ff */
[----:B------:R-:W-:Y:S02]  /*2300*/  IMAD.MOV.U32 R12, RZ, RZ, 0x1 ;  /* 0x00000001ff0c7424 */ /* 0x000fe400078e00ff */
[----:B-1----:R-:W-:-:S07]  /*2310*/  IMAD.MOV.U32 R13, RZ, RZ, RZ ;  /* 0x000000ffff0d7224 */ /* 0x002fce00078e00ff */
[----:B------:R-:W-:-:S07]  /*2320*/  LEPC R20, `(.L_x_34) ;  /* 0x000000001014794e */ /* 0x000fce0000000000 */
[----:B--2---:R-:W-:Y:S05]  /*2330*/  CALL.ABS.NOINC R14 ;  /* 0x000000000e007343 */ /* 0x004fea0003c00000 */
.L_x_34:
[----:B------:R1:W2:Y:S01]  /*2340*/  LDC.64 R14, c[0x4][R23] ;  /* 0x01000000170e7b82 */ /* 0x0002a20000000a00 */
[----:B------:R-:W-:Y:S01]  /*2350*/  ULDC.64 UR4, c[0x4][0x80] ;  /* 0x0100200000047ab9 */ /* 0x000fe20000000a00 */
[----:B------:R-:W-:Y:S01]  /*2360*/  ULDC.64 UR6, c[0x4][0x10] ;  /* 0x0100040000067ab9 */ /* 0x000fe20000000a00 */
[----:B------:R-:W-:Y:S01]  /*2370*/  IMAD.U32 R4, RZ, RZ, UR4 ;  /* 0x00000004ff047e24 */ /* 0x000fe2000f8e00ff */
[----:B------:R-:W-:Y:S01]  /*2380*/  MOV R5, UR5 ;  /* 0x0000000500057c02 */ /* 0x000fe20008000f00 */
[----:B------:R-:W-:Y:S01]  /*2390*/  ULDC.64 UR4, c[0x4][0x88] ;  /* 0x0100220000047ab9 */ /* 0x000fe20000000a00 */
[----:B------:R-:W-:Y:S01]  /*23a0*/  IMAD.U32 R10, RZ, RZ, UR6 ;  /* 0x00000006ff0a7e24 */ /* 0x000fe2000f8e00ff */
[----:B------:R-:W-:Y:S01]  /*23b0*/  MOV R11, UR7 ;  /* 0x00000007000b7c02 */ /* 0x000fe20008000f00 */
[----:B------:R-:W-:Y:S02]  /*23c0*/  IMAD.U32 R6, RZ, RZ, UR4 ;  /* 0x00000004ff067e24 */ /* 0x000fe4000f8e00ff */
[----:B------:R-:W-:-:S02]  /*23d0*/  IMAD.U32 R7, RZ, RZ, UR5 ;  /* 0x00000005ff077e24 */ /* 0x000fc4000f8e00ff */
[----:B------:R-:W-:Y:S02]  /*23e0*/  IMAD.MOV.U32 R8, RZ, RZ, 0x70 ;  /* 0x00000070ff087424 */ /* 0x000fe400078e00ff */
[----:B------:R-:W-:Y:S02]  /*23f0*/  IMAD.MOV.U32 R12, RZ, RZ, 0x1 ;  /* 0x00000001ff0c7424 */ /* 0x000fe400078e00ff */
[----:B-1----:R-:W-:-:S07]  /*2400*/  IMAD.MOV.U32 R13, RZ, RZ, RZ ;  /* 0x000000ffff0d7224 */ /* 0x002fce00078e00ff */
[----:B------:R-:W-:-:S07]  /*2410*/  LEPC R20, `(.L_x_33) ;  /* 0x000000001014794e */ /* 0x000fce0000000000 */
[----:B--2---:R-:W-:Y:S05]  /*2420*/  CALL.ABS.NOINC R14 ;  /* 0x000000000e007343 */ /* 0x004fea0003c00000 */
.L_x_33:
[----:B-12---:R-:W1:Y:S01]  /*2430*/  LDC R4, c[0x0][0x288] ;  /* 0x0000a200ff047b82 */ /* 0x006e620000000800 */
[----:B------:R-:W-:Y:S01]  /*2440*/  ULDC.64 UR4, c[0x0][0x590] ;  /* 0x0001640000047ab9 */ /* 0x000fe20000000a00 */
[----:B------:R-:W-:Y:S01]  /*2450*/  SHF.R.U32.HI R0, RZ, 0x2, R18 ;  /* 0x00000002ff007819 */ /* 0x000fe20000011612 */
[----:B------:R-:W-:Y:S01]  /*2460*/  IMAD.U32 R164, RZ, RZ, UR5 ;  /* 0x00000005ffa47e24 */ /* 0x000fe2000f8e00ff */
[----:B------:R-:W-:Y:S01]  /*2470*/  MOV R165, UR4 ;  /* 0x0000000400a57c02 */ /* 0x000fe20008000f00 */
[----:B------:R-:W-:Y:S01]  /*2480*/  ULDC UR4, c[0x0][0x284] ;  /* 0x0000a10000047ab9 */ /* 0x000fe20000000800 */
[C---:B------:R-:W-:Y:S02]  /*2490*/  LOP3.LUT R6, R18.reuse, 0xe0, RZ, 0xc0, !PT ;  /* 0x000000e012067812 */ /* 0x040fe400078ec0ff */
[----:B------:R-:W-:Y:S02]  /*24a0*/  ISETP.NE.U32.AND P0, PT, R165, RZ, PT ;  /* 0x000000ffa500720c */ /* 0x000fe40003f05070 */
[----:B------:R-:W-:-:S02]  /*24b0*/  LOP3.LUT R3, R18, 0x3, RZ, 0xc0, !PT ;  /* 0x0000000312037812 */ /* 0x000fc400078ec0ff */
[----:B------:R-:W-:Y:S02]  /*24c0*/  ISETP.NE.AND.EX P0, PT, R164, RZ, PT, P0 ;  /* 0x000000ffa400720c */ /* 0x000fe40003f05300 */
[----:B------:R-:W-:Y:S02]  /*24d0*/  LOP3.LUT R7, R0, 0x7, RZ, 0xc0, !PT ;  /* 0x0000000700077812 */ /* 0x000fe400078ec0ff */
[----:B------:R-:W-:Y:S01]  /*24e0*/  SHF.R.U32.HI R0, RZ, 0x1, R6 ;  /* 0x00000001ff007819 */ /* 0x000fe20000011606 */
[----:B-1----:R-:W-:-:S03]  /*24f0*/  IMAD R4, R3, -0x2, R4 ;  /* 0xfffffffe03047824 */ /* 0x002fc600078e0204 */
[----:B------:R-:W-:Y:S01]  /*2500*/  IADD3 R3, -R0, UR4, -R7 ;  /* 0x0000000400037c10 */ /* 0x000fe2000fffe907 */
[----:B------:R-:W-:-:S04]  /*2510*/  IMAD R153, R153, -0x80, R4 ;  /* 0xffffff8099997824 */ /* 0x000fc800078e0204 */
[----:B------:R-:W-:Y:S01]  /*2520*/  IMAD R154, R154, -0x100, R3 ;  /* 0xffffff009a9a7824 */ /* 0x000fe200078e0203 */
[----:B------:R-:W-:Y:S06]  /*2530*/  @!P0 BRA `(.L_x_35) ;  /* 0x0000000000548947 */ /* 0x000fec0003800000 */
[----:B------:R-:W-:Y:S02]  /*2540*/  ULDC.64 UR4, c[0x0][0x588] ;  /* 0x0001620000047ab9 */ /* 0x000fe40000000a00 */
[----:B------:R-:W-:-:S04]  /*2550*/  ISETP.NE.U32.AND P1, PT, RZ, UR4, PT ;  /* 0x00000004ff007c0c */ /* 0x000fc8000bf25070 */
[----:B------:R-:W-:-:S13]  /*2560*/  ISETP.NE.AND.EX P1, PT, RZ, UR5, PT, P1 ;  /* 0x00000005ff007c0c */ /* 0x000fda000bf25310 */
[----:B------:R-:W-:Y:S05]  /*2570*/  @!P1 BRA `(.L_x_36) ;  /* 0x0000000000289947 */ /* 0x000fea0003800000 */
[----:B------:R-:W1:Y:S01]  /*2580*/  LDC.64 R4, c[0x0][0x588] ;  /* 0x00016200ff047b82 */ /* 0x000e620000000a00 */
[----:B------:R-:W-:-:S04]  /*2590*/  IMAD R3, R165, UR47, RZ ;  /* 0x0000002fa5037c24 */ /* 0x000fc8000f8e02ff */
[----:B-1----:R-:W-:-:S05]  /*25a0*/  IMAD.WIDE R4, R3, 0x4, R4 ;  /* 0x0000000403047825 */ /* 0x002fca00078e0204 */
[----:B------:R-:W2:Y:S01]  /*25b0*/  LDG.E R155, desc[UR52][R4.64] ;  /* 0x00000034049b7981 */ /* 0x000ea2000c1e1900 */
[----:B------:R-:W-:Y:S01]  /*25c0*/  IMAD.MOV.U32 R152, RZ, RZ, 0x1 ;  /* 0x00000001ff987424 */ /* 0x000fe200078e00ff */
[----:B------:R-:W-:Y:S01]  /*25d0*/  MOV R159, 0x1 ;  /* 0x00000001009f7802 */ /* 0x000fe20000000f00 */
[----:B------:R-:W-:Y:S02]  /*25e0*/  IMAD.MOV.U32 R157, RZ, RZ, 0x1 ;  /* 0x00000001ff9d7424 */ /* 0x000fe400078e00ff */
[--C-:B--2---:R-:W-:Y:S02]  /*25f0*/  IMAD.MOV.U32 R158, RZ, RZ, R155.reuse ;  /* 0x000000ffff9e7224 */ /* 0x104fe400078e009b */
[----:B------:R-:W-:Y:S01]  /*2600*/  IMAD.MOV.U32 R161, RZ, RZ, R155 ;  /* 0x000000ffffa17224 */ /* 0x000fe200078e009b */
[----:B------:R-:W-:Y:S06]  /*2610*/  BRA `(.L_x_35) ;  /* 0x00000000001c7947 */ /* 0x000fec0003800000 */
.L_x_36:
[----:B------:R-:W-:Y:S01]  /*2620*/  ULDC UR4, c[0x0][0x580] ;  /* 0x0001600000047ab9 */ /* 0x000fe20000000800 */
[----:B------:R-:W-:Y:S01]  /*2630*/  IMAD.MOV.U32 R152, RZ, RZ, 0x1 ;  /* 0x00000001ff987424 */ /* 0x000fe200078e00ff */
[----:B------:R-:W-:Y:S01]  /*2640*/  MOV R157, 0x1 ;  /* 0x00000001009d7802 */ /* 0x000fe20000000f00 */
[----:B------:R-:W-:Y:S01]  /*2650*/  IMAD.MOV.U32 R159, RZ, RZ, 0x1 ;  /* 0x00000001ff9f7424 */ /* 0x000fe200078e00ff */
[----:B------:R-:W-:Y:S01]  /*2660*/  MOV R161, UR4 ;  /* 0x0000000400a17c02 */ /* 0x000fe20008000f00 */
[----:B------:R-:W-:Y:S02]  /*2670*/  IMAD.U32 R155, RZ, RZ, UR4 ;  /* 0x00000004ff9b7e24 */ /* 0x000fe4000f8e00ff */
[----:B------:R-:W-:-:S07]  /*2680*/  IMAD.U32 R158, RZ, RZ, UR4 ;  /* 0x00000004ff9e7e24 */ /* 0x000fce000f8e00ff */
.L_x_35:
[----:B------:R-:W1:Y:S02]  /*2690*/  LDC.64 R8, c[0x0][0x5b0] ;  /* 0x00016c00ff087b82 */ /* 0x000e640000000a00 */
[----:B-1----:R-:W-:-:S04]  /*26a0*/  ISETP.NE.U32.AND P1, PT, R8, RZ, PT ;  /* 0x000000ff0800720c */ /* 0x002fc80003f25070 */
[----:B------:R-:W-:-:S13]  /*26b0*/  ISETP.NE.AND.EX P1, PT, R9, RZ, PT, P1 ;  /* 0x000000ff0900720c */ /* 0x000fda0003f25310 */
[----:B------:R-:W-:Y:S05]  /*26c0*/  @!P1 BRA `(.L_x_37) ;  /* 0x00000000002c9947 */ /* 0x000fea0003800000 */
[----:B------:R-:W-:Y:S02]  /*26d0*/  ULDC.64 UR4, c[0x0][0x5a8] ;  /* 0x00016a0000047ab9 */ /* 0x000fe40000000a00 */
[----:B------:R-:W-:-:S04]  /*26e0*/  ISETP.NE.U32.AND P1, PT, RZ, UR4, PT ;  /* 0x00000004ff007c0c */ /* 0x000fc8000bf25070 */
[----:B------:R-:W-:-:S13]  /*26f0*/  ISETP.NE.AND.EX P1, PT, RZ, UR5, PT, P1 ;  /* 0x00000005ff007c0c */ /* 0x000fda000bf25310 */
[----:B------:R-:W-:Y:S05]  /*2700*/  @!P1 BRA `(.L_x_38) ;  /* 0x0000000000149947 */ /* 0x000fea0003800000 */
[----:B------:R-:W1:Y:S01]  /*2710*/  LDC.64 R4, c[0x0][0x5a8] ;  /* 0x00016a00ff047b82 */ /* 0x000e620000000a00 */
[----:B------:R-:W-:-:S04]  /*2720*/  IMAD R3, R8, UR47, RZ ;  /* 0x0000002f08037c24 */ /* 0x000fc8000f8e02ff */
[----:B-1----:R-:W-:-:S05]  /*2730*/  IMAD.WIDE R4, R3, 0x4, R4 ;  /* 0x0000000403047825 */ /* 0x002fca00078e0204 */
[----:B------:R1:W5:Y:S01]  /*2740*/  LDG.E R156, desc[UR52][R4.64] ;  /* 0x00000034049c7981 */ /* 0x000362000c1e1900 */
[----:B------:R-:W-:Y:S05]  /*2750*/  BRA `(.L_x_37) ;  /* 0x0000000000087947 */ /* 0x000fea0003800000 */
.L_x_38:
[----:B------:R-:W-:Y:S02]  /*2760*/  ULDC UR4, c[0x0][0x5a0] ;  /* 0x0001680000047ab9 */ /* 0x000fe40000000800 */
[----:B------:R-:W-:-:S07]  /*2770*/  IMAD.U32 R156, RZ, RZ, UR4 ;  /* 0x00000004ff9c7e24 */ /* 0x000fce000f8e00ff */
.L_x_37:
[----:B------:R-:W2:Y:S01]  /*2780*/  LDC.64 R10, c[0x0][0x5c0] ;  /* 0x00017000ff0a7b82 */ /* 0x000ea20000000a00 */
[----:B------:R-:W-:Y:S01]  /*2790*/  ULDC.64 UR4, c[0x0][0x588] ;  /* 0x0001620000047ab9 */ /* 0x000fe20000000a00 */
[----:B------:R-:W-:Y:S01]  /*27a0*/  ISETP.EQ.U32.AND P3, PT, R165, RZ, PT ;  /* 0x000000ffa500720c */ /* 0x000fe20003f62070 */
[----:B-1----:R-:W-:Y:S01]  /*27b0*/  IMAD.MOV.U32 R4, RZ, RZ, 0x1 ;  /* 0x00000001ff047424 */ /* 0x002fe200078e00ff */
[----:B------:R-:W-:Y:S01]  /*27c0*/  ISETP.NE.U32.AND P1, PT, RZ, UR4, PT ;  /* 0x00000004ff007c0c */ /* 0x000fe2000bf25070 */
[----:B------:R-:W-:Y:S01]  /*27d0*/  IMAD.MOV.U32 R3, RZ, RZ, 0x1 ;  /* 0x00000001ff037424 */ /* 0x000fe200078e00ff */
[----:B------:R-:W-:Y:S02]  /*27e0*/  LOP3.LUT P4, RZ, R159, 0xff, RZ, 0xc0, !PT ;  /* 0x000000ff9fff7812 */ /* 0x000fe4000788c0ff */
[----:B------:R-:W1:Y:S01]  /*27f0*/  LDC R23, c[0x0][0x5c8] ;  /* 0x00017200ff177b82 */ /* 0x000e620000000800 */
[----:B------:R-:W-:Y:S02]  /*2800*/  ISETP.NE.AND.EX P1, PT, RZ, UR5, PT, P1 ;  /* 0x00000005ff007c0c */ /* 0x000fe4000bf25310 */
[----:B------:R-:W-:-:S02]  /*2810*/  FSEL R0, R161, R158, !P4 ;  /* 0x0000009ea1007208 */ /* 0x000fc40006000000 */
[----:B------:R-:W-:Y:S02]  /*2820*/  ISETP.EQ.OR.EX P3, PT, R164, RZ, !P1, P3 ;  /* 0x000000ffa400720c */ /* 0x000fe40004f62730 */
[----:B------:R-:W-:Y:S02]  /*2830*/  PLOP3.LUT P1, PT, P1, PT, PT, 0x8, 0x0 ;  /* 0x000000000000781c */ /* 0x000fe40000f2e170 */
[C---:B------:R-:W-:Y:S02]  /*2840*/  FSEL R158, R155.reuse, R158, !P0 ;  /* 0x0000009e9b9e7208 */ /* 0x040fe40004000000 */
[----:B------:R-:W-:Y:S02]  /*2850*/  FSEL R0, R155, R0, !P0 ;  /* 0x000000009b007208 */ /* 0x000fe40004000000 */
[----:B--2---:R-:W-:-:S04]  /*2860*/  ISETP.NE.U32.AND P2, PT, R10, RZ, PT ;  /* 0x000000ff0a00720c */ /* 0x004fc80003f45070 */
[----:B------:R-:W-:-:S04]  /*2870*/  ISETP.NE.AND.EX P2, PT, R11, RZ, PT, P2 ;  /* 0x000000ff0b00720c */ /* 0x000fc80003f45320 */
[----:B-1----:R-:W-:Y:S01]  /*2880*/  FSEL R23, R23, RZ, !P2 ;  /* 0x000000ff17177208 */ /* 0x002fe20005000000 */
[----:B------:R-:W-:Y:S08]  /*2890*/  @!P3 BRA `(.L_x_39) ;  /* 0x000000000040b947 */ /* 0x000ff00003800000 */
[----:B------:R-:W-:Y:S04]  /*28a0*/  BSSY B0, `(.L_x_40) ;  /* 0x000000e000007945 */ /* 0x000fe80003800000 */
[----:B------:R-:W-:Y:S05]  /*28b0*/  @!P0 BRA `(.L_x_41) ;  /* 0x0000000000248947 */ /* 0x000fea0003800000 */
[----:B------:R-:W-:Y:S02]  /*28c0*/  LOP3.LUT P4, RZ, R157, 0xff, RZ, 0xc0, !PT ;  /* 0x000000ff9dff7812 */ /* 0x000fe4000788c0ff */
[----:B------:R-:W-:Y:S02]  /*28d0*/  PLOP3.LUT P3, PT, P1, PT, PT, 0x80, 0x0 ;  /* 0x000000000000781c */ /* 0x000fe40000f6f070 */
[----:B------:R-:W-:-:S09]  /*28e0*/  PRMT R159, RZ, 0x7610, R159 ;  /* 0x00007610ff9f7816 */ /* 0x000fd2000000009f */
[----:B------:R-:W-:Y:S05]  /*28f0*/  @!P4 BRA `(.L_x_42) ;  /* 0x000000000020c947 */ /* 0x000fea0003800000 */
[----:B------:R-:W-:Y:S01]  /*2900*/  FSETP.EQ.AND P3, PT, R155, RZ, PT ;  /* 0x000000ff9b00720b */ /* 0x000fe20003f62000 */
[----:B------:R-:W-:Y:S01]  /*2910*/  IMAD.MOV.U32 R0, RZ, RZ, R155 ;  /* 0x000000ffff007224 */ /* 0x000fe200078e009b */
[----:B------:R-:W-:Y:S02]  /*2920*/  MOV R158, R155 ;  /* 0x0000009b009e7202 */ /* 0x000fe40000000f00 */
[----:B------:R-:W-:Y:S01]  /*2930*/  PRMT R159, R157, 0x7610, R159 ;  /* 0x000076109d9f7816 */ /* 0x000fe2000000009f */
[----:B------:R-:W-:Y:S08]  /*2940*/  BRA `(.L_x_42) ;  /* 0x00000000000c7947 */ /* 0x000ff00003800000 */
.L_x_41:
[----:B------:R-:W-:Y:S01]  /*2950*/  FSETP.EQ.AND P3, PT, R155, RZ, PT ;  /* 0x000000ff9b00720b */ /* 0x000fe20003f62000 */
[--C-:B------:R-:W-:Y:S02]  /*2960*/  IMAD.MOV.U32 R158, RZ, RZ, R155.reuse ;  /* 0x000000ffff9e7224 */ /* 0x100fe400078e009b */
[----:B------:R-:W-:-:S10]  /*2970*/  IMAD.MOV.U32 R0, RZ, RZ, R155 ;  /* 0x000000ffff007224 */ /* 0x000fd400078e009b */
.L_x_42:
[----:B------:R-:W-:Y:S05]  /*2980*/  BSYNC B0 ;  /* 0x0000000000007941 */ /* 0x000fea0003800000 */
.L_x_40:
[----:B------:R-:W-:-:S07]  /*2990*/  SEL R4, RZ, 0x1, P3 ;  /* 0x00000001ff047807 */ /* 0x000fce0001800000 */
.L_x_39:
[----:B------:R-:W-:Y:S04]  /*29a0*/  BSSY B0, `(.L_x_43) ;  /* 0x000000f000007945 */ /* 0x000fe80003800000 */
[----:B------:R-:W-:Y:S05]  /*29b0*/  @!P0 BRA `(.L_x_44) ;  /* 0x0000000000288947 */ /* 0x000fea0003800000 */
[----:B------:R-:W-:Y:S02]  /*29c0*/  LOP3.LUT P0, RZ, R152, 0xff, RZ, 0xc0, !PT ;  /* 0x000000ff98ff7812 */ /* 0x000fe4000780c0ff */
[----:B------:R-:W-:Y:S02]  /*29d0*/  PRMT R157, RZ, 0x7610, R157 ;  /* 0x00007610ff9d7816 */ /* 0x000fe4000000009d */
[----:B------:R-:W-:-:S09]  /*29e0*/  PRMT R159, RZ, 0x7610, R159 ;  /* 0x00007610ff9f7816 */ /* 0x000fd2000000009f */
[----:B------:R-:W-:Y:S05]  /*29f0*/  @!P0 BRA `(.L_x_45) ;  /* 0x0000000000248947 */ /* 0x000fea0003800000 */
[----:B------:R-:W-:Y:S01]  /*2a00*/  FSETP.EQ.AND P1, PT, R155, RZ, PT ;  /* 0x000000ff9b00720b */ /* 0x000fe20003f22000 */
[----:B------:R-:W-:Y:S01]  /*2a10*/  IMAD.MOV.U32 R0, RZ, RZ, R155 ;  /* 0x000000ffff007224 */ /* 0x000fe200078e009b */
[C---:B------:R-:W-:Y:S02]  /*2a20*/  PRMT R157, R152.reuse, 0x7610, R157 ;  /* 0x00007610989d7816 */ /* 0x040fe4000000009d */
[----:B------:R-:W-:Y:S02]  /*2a30*/  MOV R158, R155 ;  /* 0x0000009b009e7202 */ /* 0x000fe40000000f00 */
[----:B------:R-:W-:Y:S01]  /*2a40*/  PRMT R159, R152, 0x7610, R159 ;  /* 0x00007610989f7816 */ /* 0x000fe2000000009f */
[----:B------:R-:W-:Y:S06]  /*2a50*/  BRA `(.L_x_45) ;  /* 0x00000000000c7947 */ /* 0x000fec0003800000 */
.L_x_44:
[----:B------:R-:W-:Y:S01]  /*2a60*/  FSETP.EQ.AND P1, PT, R155, RZ, PT ;  /* 0x000000ff9b00720b */ /* 0x000fe20003f22000 */
[--C-:B------:R-:W-:Y:S02]  /*2a70*/  IMAD.MOV.U32 R158, RZ, RZ, R155.reuse ;  /* 0x000000ffff9e7224 */ /* 0x100fe400078e009b */
[----:B------:R-:W-:-:S10]  /*2a80*/  IMAD.MOV.U32 R0, RZ, RZ, R155 ;  /* 0x000000ffff007224 */ /* 0x000fd400078e009b */
.L_x_45:
[----:B------:R-:W-:Y:S05]  /*2a90*/  BSYNC B0 ;  /* 0x0000000000007941 */ /* 0x000fea0003800000 */
.L_x_43:
[----:B------:R-:W-:Y:S01]  /*2aa0*/  PRMT R9, R4, 0x9910, RZ ;  /* 0x0000991004097816 */ /* 0x000fe200000000ff */
[--C-:B------:R-:W-:Y:S01]  /*2ab0*/  IMAD.MOV.U32 R15, RZ, RZ, R23.reuse ;  /* 0x000000ffff0f7224 */ /* 0x100fe200078e0017 */
[----:B------:R-:W-:Y:S01]  /*2ac0*/  MOV R21, R23 ;  /* 0x0000001700157202 */ /* 0x000fe20000000f00 */
[----:B------:R-:W-:Y:S02]  /*2ad0*/  IMAD.MOV.U32 R12, RZ, RZ, RZ ;  /* 0x000000ffff0c7224 */ /* 0x000fe400078e00ff */
[----:B------:R-:W-:Y:S01]  /*2ae0*/  IMAD.MOV.U32 R13, RZ, RZ, R23 ;  /* 0x000000ffff0d7224 */ /* 0x000fe200078e0017 */
[----:B------:R-:W-:Y:S06]  /*2af0*/  @!P2 BRA `(.L_x_46) ;  /* 0x000000000080a947 */ /* 0x000fec0003800000 */
[----:B------:R-:W1:Y:S01]  /*2b00*/  LDC.64 R14, c[0x0][0x5d0] ;  /* 0x00017400ff0e7b82 */ /* 0x000e620000000a00 */
[----:B------:R-:W-:Y:S01]  /*2b10*/  SHF.R.U32.HI R6, RZ, 0x5, R6 ;  /* 0x00000005ff067819 */ /* 0x000fe20000011606 */
[----:B------:R-:W-:Y:S01]  /*2b20*/  USHF.R.S32.HI UR4, URZ, 0x1f, UR47 ;  /* 0x0000001f3f047899 */ /* 0x000fe2000801142f */
[----:B------:R-:W-:Y:S02]  /*2b30*/  ISETP.GE.AND P0, PT, R153, 0x1, PT ;  /* 0x000000019900780c */ /* 0x000fe40003f06270 */
[----:B------:R-:W-:Y:S02]  /*2b40*/  SHF.L.U32 R4, R6, 0x4, RZ ;  /* 0x0000000406047819 */ /* 0x000fe400000006ff */
[----:B------:R-:W-:Y:S02]  /*2b50*/  ISETP.LT.OR P4, PT, R154, 0x1, !P0 ;  /* 0x000000019a00780c */ /* 0x000fe40004781670 */
[----:B------:R-:W-:Y:S02]  /*2b60*/  LOP3.LUT R4, R4, 0xfffffff0, R7, 0xe2, !PT ;  /* 0xfffffff004047812 */ /* 0x000fe400078ee207 */
[----:B------:R-:W-:-:S02]  /*2b70*/  ISETP.LT.OR P3, PT, R154, 0x81, !P0 ;  /* 0x000000819a00780c */ /* 0x000fc40004761670 */
[----:B------:R-:W-:Y:S01]  /*2b80*/  ISETP.LT.OR P2, PT, R154, 0x9, !P0 ;  /* 0x000000099a00780c */ /* 0x000fe20004741670 */
[----:B------:R-:W-:Y:S01]  /*2b90*/  VIADD R4, R4, UR46 ;  /* 0x0000002e04047c36 */ /* 0x000fe20008000000 */
[----:B------:R-:W-:-:S04]  /*2ba0*/  ISETP.LT.OR P0, PT, R154, 0x89, !P0 ;  /* 0x000000899a00780c */ /* 0x000fc80004701670 */
[--C-:B------:R-:W-:Y:S01]  /*2bb0*/  SHF.R.S32.HI R5, RZ, 0x1f, R4.reuse ;  /* 0x0000001fff057819 */ /* 0x100fe20000011404 */
[C---:B-1----:R-:W-:Y:S02]  /*2bc0*/  IMAD R6, R14.reuse, UR4, RZ ;  /* 0x000000040e067c24 */ /* 0x042fe4000f8e02ff */
[----:B------:R-:W-:-:S04]  /*2bd0*/  IMAD.WIDE.U32 R4, R14, UR47, R4 ;  /* 0x0000002f0e047c25 */ /* 0x000fc8000f8e0004 */
[----:B------:R-:W-:Y:S01]  /*2be0*/  IMAD R7, R15, UR47, R6 ;  /* 0x0000002f0f077c24 */ /* 0x000fe2000f8e0206 */
[----:B------:R-:W-:-:S03]  /*2bf0*/  LEA R6, P5, R4, R10, 0x1 ;  /* 0x0000000a04067211 */ /* 0x000fc600078a08ff */
[----:B------:R-:W-:-:S05]  /*2c00*/  IMAD.IADD R5, R5, 0x1, R7 ;  /* 0x0000000105057824 */ /* 0x000fca00078e0207 */
[----:B------:R-:W-:-:S05]  /*2c10*/  LEA.HI.X R7, R4, R11, R5, 0x1, P5 ;  /* 0x0000000b04077211 */ /* 0x000fca00028f0c05 */
[----:B------:R-:W2:Y:S04]  /*2c20*/  @!P4 LDG.E.U16 R10, desc[UR52][R6.64] ;  /* 0x00000034060ac981 */ /* 0x000ea8000c1e1500 */
[----:B------:R-:W3:Y:S04]  /*2c30*/  @!P3 LDG.E.U16 R5, desc[UR52][R6.64+0x100] ;  /* 0x000100340605b981 */ /* 0x000ee8000c1e1500 */
[----:B------:R-:W4:Y:S04]  /*2c40*/  @!P2 LDG.E.U16 R4, desc[UR52][R6.64+0x10] ;  /* 0x000010340604a981 */ /* 0x000f28000c1e1500 */
[----:B------:R-:W4:Y:S01]  /*2c50*/  @!P0 LDG.E.U16 R8, desc[UR52][R6.64+0x110] ;  /* 0x0001103406088981 */ /* 0x000f22000c1e1500 */
[----:B------:R-:W-:Y:S01]  /*2c60*/  IMAD.MOV.U32 R15, RZ, RZ, RZ ;  /* 0x000000ffff0f7224 */ /* 0x000fe200078e00ff */
[----:B------:R-:W-:-:S02]  /*2c70*/  MOV R23, RZ ;  /* 0x000000ff00177202 */ /* 0x000fc40000000f00 */
[----:B--2---:R-:W-:Y:S02]  /*2c80*/  @!P4 PRMT R15, R10, 0x5410, RZ ;  /* 0x000054100a0fc816 */ /* 0x004fe400000000ff */
[----:B---3--:R-:W-:Y:S02]  /*2c90*/  @!P3 PRMT R23, R5, 0x5410, RZ ;  /* 0x000054100517b816 */ /* 0x008fe400000000ff */
[----:B----4-:R-:W-:Y:S02]  /*2ca0*/  @!P2 PRMT R15, R15, 0x5410, R4 ;  /* 0x000054100f0fa816 */ /* 0x010fe40000000004 */
[----:B------:R-:W-:-:S03]  /*2cb0*/  @!P0 PRMT R23, R23, 0x5410, R8 ;  /* 0x0000541017178816 */ /* 0x000fc60000000008 */
[C---:B------:R-:W-:Y:S01]  /*2cc0*/  IMAD.U32 R13, R15.reuse, 0x10000, RZ ;  /* 0x000100000f0d7824 */ /* 0x040fe200078e00ff */
[----:B------:R-:W-:Y:S01]  /*2cd0*/  LOP3.LUT R15, R15, 0xffff0000, RZ, 0xc0, !PT ;  /* 0xffff00000f0f7812 */ /* 0x000fe200078ec0ff */
[C---:B------:R-:W-:Y:S01]  /*2ce0*/  IMAD.U32 R21, R23.reuse, 0x10000, RZ ;  /* 0x0001000017157824 */ /* 0x040fe200078e00ff */
[----:B------:R-:W-:-:S07]  /*2cf0*/  LOP3.LUT R23, R23, 0xffff0000, RZ, 0xc0, !PT ;  /* 0xffff000017177812 */ /* 0x000fce00078ec0ff */
.L_x_46:
[----:B------:R-:W-:Y:S01]  /*2d00*/  ISETP.NE.AND P0, PT, R9, RZ, PT ;  /* 0x000000ff0900720c */ /* 0x000fe20003f05270 */
[----:B------:R-:W-:Y:S01]  /*2d10*/  BSSY B0, `(.L_x_47) ;  /* 0x0000023000007945 */ /* 0x000fe20003800000 */
[----:B------:R-:W-:Y:S02]  /*2d20*/  CS2R R6, SRZ ;  /* 0x0000000000067805 */ /* 0x000fe4000001ff00 */
[----:B------:R-:W-:Y:S02]  /*2d30*/  CS2R R4, SRZ ;  /* 0x0000000000047805 */ /* 0x000fe4000001ff00 */
[----:B------:R-:W-:Y:S02]  /*2d40*/  CS2R R10, SRZ ;  /* 0x00000000000a7805 */ /* 0x000fe4000001ff00 */
[----:B------:R-:W-:-:S05]  /*2d50*/  CS2R R8, SRZ ;  /* 0x0000000000087805 */ /* 0x000fca000001ff00 */
[----:B------:R-:W-:Y:S05]  /*2d60*/  @!P0 BRA `(.L_x_48) ;  /* 0x0000000000748947 */ /* 0x000fea0003800000 */
[----:B------:R-:W-:-:S13]  /*2d70*/  ISETP.NE.AND P2, PT, R163, 0x3, PT ;  /* 0x00000003a300780c */ /* 0x000fda0003f45270 */
[----:B------:R-:W-:Y:S05]  /*2d80*/  @!P2 BRA `(.L_x_49) ;  /* 0x000000000004a947 */ /* 0x000fea0003800000 */
[----:B------:R-:W-:Y:S01]  /*2d90*/  BPT.TRAP 0x1 ;  /* 0x000000040000795c */ /* 0x000fe20000300000 */
.L_x_49:
[----:B------:R-:W-:Y:S01]  /*2da0*/  SHF.L.U32 R4, RZ, 0x1f, RZ ;  /* 0x0000001fff047819 */ /* 0x000fe200000006ff */
[----:B------:R-:W-:Y:S01]  /*2db0*/  IMAD.MOV.U32 R12, RZ, RZ, 0x1 ;  /* 0x00000001ff0c7424 */ /* 0x000fe200078e00ff */
[----:B------:R-:W-:Y:S02]  /*2dc0*/  MOV R7, RZ ;  /* 0x000000ff00077202 */ /* 0x000fe40000000f00 */
[----:B------:R-:W1:Y:S02]  /*2dd0*/  SYNCS.PHASECHK.TRANS64.TRYWAIT P2, [UR51+0x40], R4 ;  /* 0x00004004ff0075a7 */ /* 0x000e640008040173 */
[----:B-1----:R-:W-:Y:S05]  /*2de0*/  @!P2 BRA `(.L_x_50) ;  /* 0x0000007800a8a947 */ /* 0x002fea0003800000 */
.L_x_234:
[----:B------:R-:W-:Y:S01]  /*2df0*/  IMAD.MOV.U32 R6, RZ, RZ, RZ ;  /* 0x000000ffff067224 */ /* 0x000fe200078e00ff */
[----:B-1----:R-:W-:Y:S02]  /*2e00*/  CS2R R4, SRZ ;  /* 0x0000000000047805 */ /* 0x002fe4000001ff00 */
[----:B------:R-:W-:Y:S02]  /*2e10*/  CS2R R10, SRZ ;  /* 0x00000000000a7805 */ /* 0x000fe4000001ff00 */
[----:B------:R-:W-:Y:S01]  /*2e20*/  CS2R R8, SRZ ;  /* 0x0000000000087805 */ /* 0x000fe2000001ff00 */
[----:B------:R-:W-:Y:S06]  /*2e30*/  @P1 BRA `(.L_x_48) ;  /* 0x0000000000401947 */ /* 0x000fec0003800000 */
[C---:B------:R-:W-:Y:S01]  /*2e40*/  IMAD.SHL.U32 R4, R18.reuse, 0x10, RZ ;  /* 0x0000001012047824 */ /* 0x040fe200078e00ff */
[----:B------:R-:W-:Y:S01]  /*2e50*/  SHF.R.U32.HI R7, RZ, 0x1, R18 ;  /* 0x00000001ff077819 */ /* 0x000fe20000011612 */
[C---:B------:R-:W-:Y:S01]  /*2e60*/  IMAD.SHL.U32 R5, R18.reuse, 0x20, RZ ;  /* 0x0000002012057824 */ /* 0x040fe200078e00ff */
[----:B------:R-:W-:Y:S01]  /*2e70*/  SHF.L.U32 R9, R18, 0x2, RZ ;  /* 0x0000000212097819 */ /* 0x000fe200000006ff */
[----:B------:R-:W-:Y:S05]  /*2e80*/  WARPSYNC.ALL ;  /* 0x0000000000007948 */ /* 0x000fea0003800000 */
[----:B------:R-:W-:Y:S02]  /*2e90*/  LOP3.LUT R4, R4, 0xe00, RZ, 0xc0, !PT ;  /* 0x00000e0004047812 */ /* 0x000fe400078ec0ff */
[----:B------:R-:W-:-:S02]  /*2ea0*/  LOP3.LUT R6, R5, 0xc0, RZ, 0xc0, !PT ;  /* 0x000000c005067812 */ /* 0x000fc400078ec0ff */
[----:B------:R-:W-:Y:S02]  /*2eb0*/  LOP3.LUT R4, R4, 0x20, R5, 0xf8, !PT ;  /* 0x0000002004047812 */ /* 0x000fe400078ef805 */
[----:B------:R-:W-:Y:S02]  /*2ec0*/  LOP3.LUT R6, R6, 0x8, R7, 0xf8, !PT ;  /* 0x0000000806067812 */ /* 0x000fe400078ef807 */
[----:B------:R-:W-:Y:S02]  /*2ed0*/  LOP3.LUT R4, R4, 0x100, R5, 0xf8, !PT ;  /* 0x0000010004047812 */ /* 0x000fe400078ef805 */
[----:B------:R-:W-:-:S04]  /*2ee0*/  LOP3.LUT R9, R6, 0x18, R9, 0x78, !PT ;  /* 0x0000001806097812 */ /* 0x000fc800078e7809 */
[----:B------:R-:W-:-:S04]  /*2ef0*/  LOP3.LUT R4, R4, R9, RZ, 0xfc, !PT ;  /* 0x0000000904047212 */ /* 0x000fc800078efcff */
[----:B------:R-:W-:-:S05]  /*2f00*/  LEA R9, R4, UR51, 0x1 ;  /* 0x0000003304097c11 */ /* 0x000fca000f8e08ff */
[----:B------:R-:W-:Y:S02]  /*2f10*/  IMAD R4, R160, 0x2, R9 ;  /* 0x00000002a0047824 */ /* 0x000fe400078e0209 */
[----:B------:R-:W1:Y:S04]  /*2f20*/  LDSM.16.M88.4 R8, [R9+0x200] ;  /* 0x000200000908783b */ /* 0x000e680000000200 */
[----:B------:R-:W2:Y:S02]  /*2f30*/  LDSM.16.M88.4 R4, [R4+0x200] ;  /* 0x000200000404783b */ /* 0x000ea40000000200 */
.L_x_48:
[----:B------:R-:W-:Y:S05]  /*2f40*/  BSYNC B0 ;  /* 0x0000000000007941 */ /* 0x000fea0003800000 */
.L_x_47:
[----:B------:R-:W-:Y:S01]  /*2f50*/  IMAD.SHL.U32 R20, R18, 0x20, RZ ;  /* 0x0000002012147824 */ /* 0x000fe200078e00ff */
[----:B-1----:R-:W-:Y:S01]  /*2f60*/  SHF.L.U32 R154, R9, 0x10, RZ ;  /* 0x00000010099a7819 */ /* 0x002fe200000006ff */
[----:B------:R-:W-:Y:S01]  /*2f70*/  IMAD.U32 R170, R11, 0x10000, RZ ;  /* 0x000100000baa7824 */ /* 0x000fe200078e00ff */
[----:B------:R-:W-:Y:S01]  /*2f80*/  LOP3.LUT R166, R9, 0xffff0000, RZ, 0xc0, !PT ;  /* 0xffff000009a67812 */ /* 0x000fe200078ec0ff */
[----:B------:R-:W-:Y:S01]  /*2f90*/  IMAD.U32 R14, R8, 0x10000, RZ ;  /* 0x00010000080e7824 */ /* 0x000fe200078e00ff */
[----:B------:R-:W-:Y:S01]  /*2fa0*/  SHF.R.U32.HI R174, RZ, 0x1, R18 ;  /* 0x00000001ffae7819 */ /* 0x000fe20000011612 */
[----:B--2---:R-:W-:Y:S01]  /*2fb0*/  IMAD.U32 R182, R6, 0x10000, RZ ;  /* 0x0001000006b67824 */ /* 0x004fe200078e00ff */
[----:B------:R-:W-:Y:S01]  /*2fc0*/  LOP3.LUT R9, R20, 0xc0, RZ, 0xc0, !PT ;  /* 0x000000c014097812 */ /* 0x000fe200078ec0ff */
[----:B------:R-:W-:Y:S01]  /*2fd0*/  IMAD.U32 R168, R10, 0x10000, RZ ;  /* 0x000100000aa87824 */ /* 0x000fe200078e00ff */
[----:B------:R-:W-:Y:S01]  /*2fe0*/  LOP3.LUT R172, R11, 0xffff0000, RZ, 0xc0, !PT ;  /* 0xffff00000bac7812 */ /* 0x000fe200078ec0ff */
[----:B------:R-:W-:Y:S01]  /*2ff0*/  IMAD.U32 R178, R5, 0x10000, RZ ;  /* 0x0001000005b27824 */ /* 0x000fe200078e00ff */
[----:B------:R-:W-:Y:S01]  /*3000*/  LOP3.LUT R11, R9, 0x8, R174, 0xf8, !PT ;  /* 0x00000008090b7812 */ /* 0x000fe200078ef8ae */
[----:B------:R-:W-:Y:S01]  /*3010*/  IMAD.U32 R174, R4, 0x10000, RZ ;  /* 0x0001000004ae7824 */ /* 0x000fe200078e00ff */
[----:B------:R-:W-:Y:S01]  /*3020*/  SHF.L.U32 R9, R18, 0x4, RZ ;  /* 0x0000000412097819 */ /* 0x000fe200000006ff */
[----:B------:R-:W-:Y:S01]  /*3030*/  IMAD.U32 R186, R7, 0x10000, RZ ;  /* 0x0001000007ba7824 */ /* 0x000fe200078e00ff */
[----:B------:R-:W-:Y:S01]  /*3040*/  LOP3.LUT R176, R4, 0xffff0000, RZ, 0xc0, !PT ;  /* 0xffff000004b07812 */ /* 0x000fe200078ec0ff */
[----:B-----5:R-:W-:Y:S01]  /*3050*/  FFMA R89, R156, R89, R13 ;  /* 0x000000599c597223 */ /* 0x020fe2000000000d */
[----:B------:R-:W-:Y:S01]  /*3060*/  LOP3.LUT R4, R18, 0xff, RZ, 0xc0, !PT ;  /* 0x000000ff12047812 */ /* 0x000fe200078ec0ff */
[----:B------:R-:W-:Y:S01]  /*3070*/  FMUL R14, R14, R161 ;  /* 0x000000a10e0e7220 */ /* 0x000fe20000400000 */
[----:B------:R-:W-:Y:S01]  /*3080*/  LOP3.LUT R9, R9, 0xe00, RZ, 0xc0, !PT ;  /* 0x00000e0009097812 */ /* 0x000fe200078ec0ff */
[--C-:B------:R-:W-:Y:S01]  /*3090*/  FFMA R91, R156, R91, R15.reuse ;  /* 0x0000005b9c5b7223 */ /* 0x100fe2000000000f */
[----:B------:R-:W-:Y:S01]  /*30a0*/  LOP3.LUT R184, R6, 0xffff0000, RZ, 0xc0, !PT ;  /* 0xffff000006b87812 */ /* 0x000fe200078ec0ff */
[----:B------:R-:W-:Y:S01]  /*30b0*/  IMAD.SHL.U32 R6, R18, 0x4, RZ ;  /* 0x0000000412067824 */ /* 0x000fe200078e00ff */
[----:B------:R-:W-:Y:S01]  /*30c0*/  LOP3.LUT R8, R8, 0xffff0000, RZ, 0xc0, !PT ;  /* 0xffff000008087812 */ /* 0x000fe200078ec0ff */
[----:B------:R-:W-:Y:S01]  /*30d0*/  FFMA R103, R156, R103, R15 ;  /* 0x000000679c677223 */ /* 0x000fe2000000000f */
[----:B------:R-:W-:Y:S01]  /*30e0*/  IADD3 R4, R4, 0x1f, RZ ;  /* 0x0000001f04047810 */ /* 0x000fe20007ffe0ff */
[----:B------:R-:W-:Y:S05]  /*30f0*/  WARPSYNC.ALL ;  /* 0x0000000000007948 */ /* 0x000fea0003800000 */
[----:B------:R-:W-:Y:S01]  /*3100*/  LOP3.LUT R9, R9, 0x20, R20, 0xf8, !PT ;  /* 0x0000002009097812 */ /* 0x000fe200078ef814 */
[----:B------:R-:W-:Y:S01]  /*3110*/  BSSY B0, `(.L_x_51) ;  /* 0x000004e000007945 */ /* 0x000fe20003800000 */
[----:B------:R-:W-:-:S02]  /*3120*/  LOP3.LUT R10, R10, 0xffff0000, RZ, 0xc0, !PT ;  /* 0xffff00000a0a7812 */ /* 0x000fc400078ec0ff */
[----:B------:R-:W-:Y:S01]  /*3130*/  LOP3.LUT R180, R5, 0xffff0000, RZ, 0xc0, !PT ;  /* 0xffff000005b47812 */ /* 0x000fe200078ec0ff */
[C---:B------:R-:W-:Y:S01]  /*3140*/  FFMA R5, R156.reuse, R88, R13 ;  /* 0x000000589c057223 */ /* 0x040fe2000000000d */
[----:B------:R-:W-:Y:S01]  /*3150*/  LOP3.LUT R188, R7, 0xffff0000, RZ, 0xc0, !PT ;  /* 0xffff000007bc7812 */ /* 0x000fe200078ec0ff */
[----:B------:R-:W-:Y:S01]  /*3160*/  FFMA R7, R156, R90, R15 ;  /* 0x0000005a9c077223 */ /* 0x000fe2000000000f */
[----:B------:R-:W-:Y:S01]  /*3170*/  ISETP.GT.U32.AND P2, PT, R4, 0x3e, PT ;  /* 0x0000003e0400780c */ /* 0x000fe20003f44070 */
[C-C-:B------:R-:W-:Y:S01]  /*3180*/  FFMA R4, R156.reuse, R93, R13.reuse ;  /* 0x0000005d9c047223 */ /* 0x140fe2000000000d */
[----:B------:R-:W-:Y:S01]  /*3190*/  LOP3.LUT R153, R9, 0x100, R20, 0xf8, !PT ;  /* 0x0000010009997812 */ /* 0x000fe200078ef814 */
[----:B------:R-:W-:Y:S01]  /*31a0*/  FFMA R9, R156, R92, R13 ;  /* 0x0000005c9c097223 */ /* 0x000fe2000000000d */
[----:B------:R-:W-:Y:S01]  /*31b0*/  LOP3.LUT R190, R11, 0x18, R6, 0x78, !PT ;  /* 0x000000180bbe7812 */ /* 0x000fe200078e7806 */
[----:B------:R-:W-:Y:S01]  /*31c0*/  FMUL R20, R8, R161 ;  /* 0x000000a108147220 */ /* 0x000fe20000400000 */
[C-C-:B------:R-:W-:Y:S01]  /*31d0*/  FFMA R11, R156.reuse, R94, R15.reuse ;  /* 0x0000005e9c0b7223 */ /* 0x140fe2000000000f */
[----:B------:R-:W-:Y:S01]  /*31e0*/  FFMA R6, R156, R95, R15 ;  /* 0x0000005f9c067223 */ /* 0x000fe2000000000f */
[-C--:B------:R-:W-:Y:S01]  /*31f0*/  FMUL R88, R154, R161.reuse ;  /* 0x000000a19a587220 */ /* 0x080fe20000400000 */
[-C--:B------:R-:W-:Y:S01]  /*3200*/  FMUL R90, R166, R161.reuse ;  /* 0x000000a1a65a7220 */ /* 0x080fe20000400000 */
[-C--:B------:R-:W-:Y:S01]  /*3210*/  FMUL R92, R168, R161.reuse ;  /* 0x000000a1a85c7220 */ /* 0x080fe20000400000 */
[-C--:B------:R-:W-:Y:S01]  /*3220*/  FMUL R93, R10, R161.reuse ;  /* 0x000000a10a5d7220 */ /* 0x080fe20000400000 */
[-C--:B------:R-:W-:Y:S01]  /*3230*/  FMUL R94, R170, R161.reuse ;  /* 0x000000a1aa5e7220 */ /* 0x080fe20000400000 */
[----:B------:R-:W-:Y:S01]  /*3240*/  FMUL R95, R172, R161 ;  /* 0x000000a1ac5f7220 */ /* 0x000fe20000400000 */
[----:B------:R-:W-:Y:S01]  /*3250*/  FADD R5, R5, R14 ;  /* 0x0000000e05057221 */ /* 0x000fe20000000000 */
[----:B------:R-:W-:Y:S01]  /*3260*/  FADD R8, R89, R20 ;  /* 0x0000001459087221 */ /* 0x000fe20000000000 */
[----:B------:R-:W-:Y:S01]  /*3270*/  FADD R7, R7, R88 ;  /* 0x0000005807077221 */ /* 0x000fe20000000000 */
[----:B------:R-:W-:Y:S01]  /*3280*/  FADD R10, R91, R90 ;  /* 0x0000005a5b0a7221 */ /* 0x000fe20000000000 */
[----:B------:R-:W-:Y:S01]  /*3290*/  FADD R9, R9, R92 ;  /* 0x0000005c09097221 */ /* 0x000fe20000000000 */
[----:B------:R-:W-:Y:S01]  /*32a0*/  FADD R154, R4, R93 ;  /* 0x0000005d049a7221 */ /* 0x000fe20000000000 */
[----:B------:R-:W-:Y:S01]  /*32b0*/  FADD R11, R11, R94 ;  /* 0x0000005e0b0b7221 */ /* 0x000fe20000000000 */
[----:B------:R-:W-:Y:S01]  /*32c0*/  FADD R166, R6, R95 ;  /* 0x0000005f06a67221 */ /* 0x000fe20000000000 */
[----:B------:R-:W-:Y:S01]  /*32d0*/  F2FP.BF16.F32.PACK_AB R4, R8, R5 ;  /* 0x000000050804723e */ /* 0x000fe200000010ff */
[----:B------:R-:W-:Y:S01]  /*32e0*/  FFMA R8, R156, R97, R13 ;  /* 0x000000619c087223 */ /* 0x000fe2000000000d */
[----:B------:R-:W-:Y:S01]  /*32f0*/  F2FP.BF16.F32.PACK_AB R5, R10, R7 ;  /* 0x000000070a05723e */ /* 0x000fe200000010ff */
[----:B------:R-:W-:Y:S01]  /*3300*/  FFMA R10, R156, R99, R15 ;  /* 0x000000639c0a7223 */ /* 0x000fe2000000000f */
[----:B------:R-:W-:Y:S01]  /*3310*/  F2FP.BF16.F32.PACK_AB R6, R154, R9 ;  /* 0x000000099a06723e */ /* 0x000fe200000010ff */
[----:B------:R-:W-:Y:S01]  /*3320*/  FFMA R9, R156, R96, R13 ;  /* 0x000000609c097223 */ /* 0x000fe2000000000d */
[----:B------:R-:W-:Y:S01]  /*3330*/  F2FP.BF16.F32.PACK_AB R7, R166, R11 ;  /* 0x0000000ba607723e */ /* 0x000fe200000010ff */
[----:B------:R-:W-:Y:S01]  /*3340*/  FFMA R11, R156, R98, R15 ;  /* 0x000000629c0b7223 */ /* 0x000fe2000000000f */
[-C--:B------:R-:W-:Y:S01]  /*3350*/  FMUL R96, R174, R161.reuse ;  /* 0x000000a1ae607220 */ /* 0x080fe20000400000 */
[----:B------:R-:W-:Y:S01]  /*3360*/  FMUL R97, R176, R161 ;  /* 0x000000a1b0617220 */ /* 0x000fe20000400000 */
[C-C-:B------:R-:W-:Y:S01]  /*3370*/  FFMA R89, R156.reuse, R100, R13.reuse ;  /* 0x000000649c597223 */ /* 0x140fe2000000000d */
[----:B------:R-:W-:Y:S01]  /*3380*/  FFMA R166, R156, R101, R13 ;  /* 0x000000659ca67223 */ /* 0x000fe2000000000d */
[-C--:B------:R-:W-:Y:S01]  /*3390*/  FMUL R98, R178, R161.reuse ;  /* 0x000000a1b2627220 */ /* 0x080fe20000400000 */
[-C--:B------:R-:W-:Y:S01]  /*33a0*/  FMUL R99, R180, R161.reuse ;  /* 0x000000a1b4637220 */ /* 0x080fe20000400000 */
[----:B------:R-:W-:Y:S01]  /*33b0*/  FFMA R91, R156, R102, R15 ;  /* 0x000000669c5b7223 */ /* 0x000fe2000000000f */
[-C--:B------:R-:W-:Y:S01]  /*33c0*/  FMUL R100, R182, R161.reuse ;  /* 0x000000a1b6647220 */ /* 0x080fe20000400000 */
[-C--:B------:R-:W-:Y:S01]  /*33d0*/  FMUL R101, R184, R161.reuse ;  /* 0x000000a1b8657220 */ /* 0x080fe20000400000 */
[----:B------:R-:W-:Y:S01]  /*33e0*/  LOP3.LUT R190, R153, R190, RZ, 0xfc, !PT ;  /* 0x000000be99be7212 */ /* 0x000fe200078efcff */
        /* <DEDUP_REMOVED lines=10> */
[----:B------:R-:W-:-:S02]  /*3490*/  LEA R89, R190, UR51, 0x1 ;  /* 0x00000033be597c11 */ /* 0x000fc4000f8e08ff */
[----:B------:R-:W-:Y:S02]  /*34a0*/  F2FP.BF16.F32.PACK_AB R8, R8, R9 ;  /* 0x000000090808723e */ /* 0x000fe400000010ff */
[----:B------:R-:W-:Y:S01]  /*34b0*/  F2FP.BF16.F32.PACK_AB R9, R10, R11 ;  /* 0x0000000b0a09723e */ /* 0x000fe200000010ff */
[----:B------:R1:W-:Y:S01]  /*34c0*/  STSM.16.M88.4 [R89+0x200], R4 ;  /* 0x0002000459007844 */ /* 0x0003e20000000200 */
[----:B------:R-:W-:Y:S01]  /*34d0*/  F2FP.BF16.F32.PACK_AB R10, R166, R153 ;  /* 0x00000099a60a723e */ /* 0x000fe200000010ff */
[----:B------:R-:W-:Y:S01]  /*34e0*/  IMAD R153, R160, 0x2, R89 ;  /* 0x00000002a0997824 */ /* 0x000fe200078e0259 */
[----:B------:R-:W-:-:S05]  /*34f0*/  F2FP.BF16.F32.PACK_AB R11, R168, R91 ;  /* 0x0000005ba80b723e */ /* 0x000fca00000010ff */
[----:B------:R1:W-:Y:S01]  /*3500*/  STSM.16.M88.4 [R153+0x200], R8 ;  /* 0x0002000899007844 */ /* 0x0003e20000000200 */
[----:B------:R-:W-:Y:S01]  /*3510*/  @!PT LDS RZ, [RZ] ;  /* 0x00000000fffff984 */ /* 0x000fe20000000800 */
[----:B------:R-:W-:Y:S01]  /*3520*/  @!PT LDS RZ, [RZ] ;  /* 0x00000000fffff984 */ /* 0x000fe20000000800 */
[----:B------:R-:W-:Y:S01]  /*3530*/  @!PT LDS RZ, [RZ] ;  /* 0x00000000fffff984 */ /* 0x000fe20000000800 */
[----:B------:R-:W-:Y:S01]  /*3540*/  @!PT LDS RZ, [RZ] ;  /* 0x00000000fffff984 */ /* 0x000fe20000000800 */
[----:B------:R2:W-:Y:S06]  /*3550*/  MEMBAR.ALL.CTA ;  /* 0x0000000000007992 */ /* 0x0005ec0000008000 */
[----:B--2---:R-:W2:Y:S02]  /*3560*/  FENCE.VIEW.ASYNC.S ;  /* 0x00000000000073c6 */ /* 0x004ea40000000000 */
[----:B--2---:R-:W-:Y:S06]  /*3570*/  BAR.SYNC.DEFER_BLOCKING 0x1, 0x100 ;  /* 0x0044000000007b1d */ /* 0x004fec0000010000 */
[----:B------:R-:W-:Y:S05]  /*3580*/  @P2 BRA `(.L_x_52) ;  /* 0x0000000000182947 */ /* 0x000fea0003800000 */
[----:B------:R-:W-:Y:S02]  /*3590*/  UIADD3 UR4, UP0, UR54, 0x4f0, URZ ;  /* 0x000004f036047890 */ /* 0x000fe4000ff1e03f */
[----:B------:R-:W-:Y:S02]  /*35a0*/  UIADD3 UR44, UR51, 0x200, URZ ;  /* 0x00000200332c7890 */ /* 0x000fe4000fffe03f */
[----:B------:R-:W-:-:S09]  /*35b0*/  UIADD3.X UR5, URZ, UR55, URZ, UP0, !UPT ;  /* 0x000000373f057290 */ /* 0x000fd200087fe43f */
[----:B------:R2:W-:Y:S01]  /*35c0*/  UTMASTG.3D [UR44], [UR4] ;  /* 0x0000002c040073b5 */ /* 0x0005e20008010000 */
[----:B------:R0:W-:Y:S01]  /*35d0*/  UTMACMDFLUSH ;  /* 0x00000000000079b7 */ /* 0x0001e20000000000 */
[----:B--2---:R-:W-:-:S04]  /*35e0*/  DEPBAR.LE SB0, 0x1 ;  /* 0x000080400000791a */ /* 0x004fc80000000000 */
.L_x_52:
[----:B------:R-:W-:Y:S05]  /*35f0*/  BSYNC B0 ;  /* 0x0000000000007941 */ /* 0x000fea0003800000 */
.L_x_51:
[----:B------:R-:W-:Y:S01]  /*3600*/  BAR.SYNC.DEFER_BLOCKING 0x1, 0x100 ;  /* 0x0044000000007b1d */ /* 0x000fe20000010000 */
[----:B------:R-:W-:Y:S01]  /*3610*/  ISETP.NE.AND P3, PT, RZ, UR42, PT ;  /* 0x0000002aff007c0c */ /* 0x000fe2000bf65270 */
[----:B------:R-:W-:-:S05]  /*3620*/  VIADD R91, R89, 0x200 ;  /* 0x00000200595b7836 */ /* 0x000fca0000000000 */
[----:B------:R-:W-:-:S07]  /*3630*/  LEA R103, R160, R91, 0x1 ;  /* 0x0000005ba0677211 */ /* 0x000fce00078e08ff */
[----:B------:R-:W-:Y:S05]  /*3640*/  @!P3 BRA `(.L_x_53) ;  /* 0x000000000034b947 */ /* 0x000fea0003800000 */
[----:B------:R-:W-:Y:S04]  /*3650*/  BSSY B0, `(.L_x_54) ;  /* 0x0000009000007945 */ /* 0x000fe80003800000 */
[----:B------:R-:W-:Y:S05]  /*3660*/  @!P0 BRA `(.L_x_55) ;  /* 0x00000000001c8947 */ /* 0x000fea0003800000 */
[----:B------:R-:W-:-:S13]  /*3670*/  ISETP.NE.AND P3, PT, R163, 0x3, PT ;  /* 0x00000003a300780c */ /* 0x000fda0003f65270 */
[----:B------:R-:W-:Y:S05]  /*3680*/  @!P3 BRA `(.L_x_56) ;  /* 0x000000000004b947 */ /* 0x000fea0003800000 */
[----:B------:R-:W-:Y:S01]  /*3690*/  BPT.TRAP 0x1 ;  /* 0x000000040000795c */ /* 0x000fe20000300000 */
.L_x_56:
[----:B------:R-:W-:-:S04]  /*36a0*/  ULEA UR4, UR36, UR51, 0x3 ;  /* 0x0000003324047291 */ /* 0x000fc8000f8e183f */
[----:B------:R-:W-:-:S04]  /*36b0*/  UIADD3 UR4, UR4, 0x60, URZ ;  /* 0x0000006004047890 */ /* 0x000fc8000fffe03f */
[----:B------:R-:W-:-:S09]  /*36c0*/  UPRMT UR4, UR50, 0x654, UR4 ;  /* 0x0000065432047896 */ /* 0x000fd20008000004 */
[----:B------:R-:W-:Y:S03]  /*36d0*/  SYNCS.ARRIVE.TRANS64.RED.A1T0 RZ, [UR4], RZ ;  /* 0x000000ffffff79a7 */ /* 0x000fe60008100404 */
.L_x_55:
[----:B------:R-:W-:Y:S05]  /*36e0*/  BSYNC B0 ;  /* 0x0000000000007941 */ /* 0x000fea0003800000 */
.L_x_54:
[----:B------:R-:W-:-:S04]  /*36f0*/  UIADD3 UR36, UR36, 0x1, URZ ;  /* 0x0000000124247890 */ /* 0x000fc8000fffe03f */
[----:B------:R-:W-:-:S04]  /*3700*/  UISETP.NE.AND UP0, UPT, UR36, 0x4, UPT ;  /* 0x000000042400788c */ /* 0x000fc8000bf05270 */
[----:B------:R-:W-:-:S12]  /*3710*/  USEL UR36, UR36, URZ, UP0 ;  /* 0x0000003f24247287 */ /* 0x000fd80008000000 */
.L_x_53:
[----:B------:R-:W-:Y:S04]  /*3720*/  BSSY B0, `(.L_x_57) ;  /* 0x0000032000007945 */ /* 0x000fe80003800000 */
[----:B------:R-:W-:Y:S05]  /*3730*/  @!P0 BRA `(.L_x_58) ;  /* 0x0000000000c08947 */ /* 0x000fea0003800000 */
[----:B------:R-:W-:-:S13]  /*3740*/  ISETP.NE.AND P3, PT, R163, 0x3, PT ;  /* 0x00000003a300780c */ /* 0x000fda0003f65270 */
[----:B------:R-:W-:Y:S05]  /*3750*/  @!P3 BRA `(.L_x_59) ;  /* 0x000000000004b947 */ /* 0x000fea0003800000 */
[----:B------:R-:W-:Y:S01]  /*3760*/  BPT.TRAP 0x1 ;  /* 0x000000040000795c */ /* 0x000fe20000300000 */
.L_x_59:
[----:B-1----:R-:W-:Y:S01]  /*3770*/  LEA R4, R12, UR51, 0x3 ;  /* 0x000000330c047c11 */ /* 0x002fe2000f8e18ff */
[----:B------:R-:W-:Y:S01]  /*3780*/  BSSY B1, `(.L_x_60) ;  /* 0x0000004000017945 */ /* 0x000fe20003800000 */
[----:B------:R-:W-:-:S04]  /*3790*/  SHF.L.U32 R5, RZ, 0x1f, RZ ;  /* 0x0000001fff057819 */ /* 0x000fc800000006ff */
[----:B------:R-:W1:Y:S02]  /*37a0*/  SYNCS.PHASECHK.TRANS64.TRYWAIT P3, [R4+URZ+0x40], R5 ;  /* 0x00004005040075a7 */ /* 0x000e64000806017f */
[----:B-1----:R-:W-:Y:S05]  /*37b0*/  @!P3 BRA `(.L_x_61) ;  /* 0x00000070004cb947 */ /* 0x002fea0003800000 */
.L_x_235:
[----:B------:R-:W-:Y:S05]  /*37c0*/  BSYNC B1 ;  /* 0x0000000000017941 */ /* 0x000fea0003800000 */
.L_x_60:
[----:B------:R-:W-:Y:S05]  /*37d0*/  @P1 BRA `(.L_x_62) ;  /* 0x0000000000941947 */ /* 0x000fea0003800000 */
[----:B------:R-:W-:Y:S01]  /*37e0*/  IMAD R93, R12, 0x2000, R91 ;  /* 0x000020000c5d7824 */ /* 0x000fe200078e025b */
[----:B------:R-:W-:Y:S05]  /*37f0*/  WARPSYNC.ALL ;  /* 0x0000000000007948 */ /* 0x000fea0003800000 */
[----:B------:R-:W-:Y:S01]  /*3800*/  IMAD R8, R160, 0x2, R93 ;  /* 0x00000002a0087824 */ /* 0x000fe200078e025d */
[----:B-1----:R-:W1:Y:S05]  /*3810*/  LDSM.16.M88.4 R4, [R93] ;  /* 0x000000005d04783b */ /* 0x002e6a0000000200 */
[----:B------:R-:W2:Y:S01]  /*3820*/  LDSM.16.M88.4 R8, [R8] ;  /* 0x000000000808783b */ /* 0x000ea20000000200 */
[----:B-1----:R-:W-:Y:S01]  /*3830*/  LOP3.LUT R96, R7, 0xffff0000, RZ, 0xc0, !PT ;  /* 0xffff000007607812 */ /* 0x002fe200078ec0ff */
[C---:B------:R-:W-:Y:S01]  /*3840*/  IMAD.U32 R14, R4.reuse, 0x10000, RZ ;  /* 0x00010000040e7824 */ /* 0x040fe200078e00ff */
[----:B------:R-:W-:Y:S01]  /*3850*/  LOP3.LUT R4, R4, 0xffff0000, RZ, 0xc0, !PT ;  /* 0xffff000004047812 */ /* 0x000fe200078ec0ff */
[----:B------:R-:W-:Y:S01]  /*3860*/  IMAD.U32 R92, R6, 0x10000, RZ ;  /* 0x00010000065c7824 */ /* 0x000fe200078e00ff */
[----:B------:R-:W-:Y:S01]  /*3870*/  SHF.L.U32 R88, R5, 0x10, RZ ;  /* 0x0000001005587819 */ /* 0x000fe200000006ff */
[----:B--2---:R-:W-:Y:S01]  /*3880*/  IMAD.U32 R154, R10, 0x10000, RZ ;  /* 0x000100000a9a7824 */ /* 0x004fe200078e00ff */
[C---:B------:R-:W-:Y:S01]  /*3890*/  LOP3.LUT R100, R8.reuse, 0xffff0000, RZ, 0xc0, !PT ;  /* 0xffff000008647812 */ /* 0x040fe200078ec0ff */
[----:B------:R-:W-:Y:S01]  /*38a0*/  IMAD.U32 R94, R7, 0x10000, RZ ;  /* 0x00010000075e7824 */ /* 0x000fe200078e00ff */
[----:B------:R-:W-:Y:S01]  /*38b0*/  SHF.L.U32 R98, R8, 0x10, RZ ;  /* 0x0000001008627819 */ /* 0x000fe200000006ff */
[C---:B------:R-:W-:Y:S01]  /*38c0*/  IMAD.U32 R8, R9.reuse, 0x10000, RZ ;  /* 0x0001000009087824 */ /* 0x040fe200078e00ff */
[----:B------:R-:W-:Y:S01]  /*38d0*/  LOP3.LUT R102, R9, 0xffff0000, RZ, 0xc0, !PT ;  /* 0xffff000009667812 */ /* 0x000fe200078ec0ff */
[-C--:B------:R-:W-:Y:S01]  /*38e0*/  FMUL R95, R96, R161.reuse ;  /* 0x000000a1605f7220 */ /* 0x080fe20000400000 */
[----:B------:R-:W-:Y:S01]  /*38f0*/  LOP3.LUT R90, R5, 0xffff0000, RZ, 0xc0, !PT ;  /* 0xffff0000055a7812 */ /* 0x000fe200078ec0ff */
[-C--:B------:R-:W-:Y:S01]  /*3900*/  FMUL R97, R100, R161.reuse ;  /* 0x000000a164617220 */ /* 0x080fe20000400000 */
[----:B------:R-:W-:Y:S01]  /*3910*/  LOP3.LUT R6, R6, 0xffff0000, RZ, 0xc0, !PT ;  /* 0xffff000006067812 */ /* 0x000fe200078ec0ff */
[-C--:B------:R-:W-:Y:S01]  /*3920*/  FMUL R96, R98, R161.reuse ;  /* 0x000000a162607220 */ /* 0x080fe20000400000 */
[----:B------:R-:W-:Y:S01]  /*3930*/  LOP3.LUT R10, R10, 0xffff0000, RZ, 0xc0, !PT ;  /* 0xffff00000a0a7812 */ /* 0x000fe200078ec0ff */
[-C--:B------:R-:W-:Y:S01]  /*3940*/  FMUL R99, R102, R161.reuse ;  /* 0x000000a166637220 */ /* 0x080fe20000400000 */
[C---:B------:R-:W-:Y:S01]  /*3950*/  SHF.L.U32 R166, R11.reuse, 0x10, RZ ;  /* 0x000000100ba67819 */ /* 0x040fe200000006ff */
[-C--:B------:R-:W-:Y:S01]  /*3960*/  FMUL R100, R154, R161.reuse ;  /* 0x000000a19a647220 */ /* 0x080fe20000400000 */
[----:B------:R-:W-:Y:S01]  /*3970*/  LOP3.LUT R168, R11, 0xffff0000, RZ, 0xc0, !PT ;  /* 0xffff00000ba87812 */ /* 0x000fe200078ec0ff */
[-C--:B------:R-:W-:Y:S01]  /*3980*/  FMUL R14, R14, R161.reuse ;  /* 0x000000a10e0e7220 */ /* 0x080fe20000400000 */
        /* <DEDUP_REMOVED lines=9> */
[----:B------:R-:W-:-:S07]  /*3a20*/  FMUL R154, R168, R161 ;  /* 0x000000a1a89a7220 */ /* 0x000fce0000400000 */
.L_x_62:
[----:B------:R-:W-:-:S07]  /*3a30*/  VIADD R12, R12, 0x1 ;  /* 0x000000010c0c7836 */ /* 0x000fce0000000000 */
.L_x_58:
[----:B------:R-:W-:Y:S05]  /*3a40*/  BSYNC B0 ;  /* 0x0000000000007941 */ /* 0x000fea0003800000 */
.L_x_57:
[C-C-:B-1----:R-:W-:Y:S01]  /*3a50*/  FFMA R5, R156.reuse, R24, R21.reuse ;  /* 0x000000189c057223 */ /* 0x142fe20000000015 */
[C---:B------:R-:W-:Y:S01]  /*3a60*/  FFMA R25, R156.reuse, R25, R21 ;  /* 0x000000199c197223 */ /* 0x040fe20000000015 */
[C-C-:B------:R-:W-:Y:S01]  /*3a70*/  FFMA R7, R156.reuse, R26, R23.reuse ;  /* 0x0000001a9c077223 */ /* 0x140fe20000000017 */
[C---:B------:R-:W-:Y:S01]  /*3a80*/  FFMA R27, R156.reuse, R27, R23 ;  /* 0x0000001b9c1b7223 */ /* 0x040fe20000000017 */
[C-C-:B------:R-:W-:Y:S01]  /*3a90*/  FFMA R9, R156.reuse, R28, R21.reuse ;  /* 0x0000001c9c097223 */ /* 0x140fe20000000015 */
[----:B------:R-:W-:Y:S01]  /*3aa0*/  FFMA R4, R156, R29, R21 ;  /* 0x0000001d9c047223 */ /* 0x000fe20000000015 */
[----:B------:R-:W-:Y:S01]  /*3ab0*/  FADD R5, R14, R5 ;  /* 0x000000050e057221 */ /* 0x000fe20000000000 */
[----:B------:R-:W-:Y:S01]  /*3ac0*/  FADD R6, R20, R25 ;  /* 0x0000001914067221 */ /* 0x000fe20000000000 */
[----:B------:R-:W-:Y:S01]  /*3ad0*/  FADD R7, R88, R7 ;  /* 0x0000000758077221 */ /* 0x000fe20000000000 */
[----:B------:R-:W-:Y:S01]  /*3ae0*/  FADD R8, R90, R27 ;  /* 0x0000001b5a087221 */ /* 0x000fe20000000000 */
[----:B------:R-:W-:Y:S01]  /*3af0*/  FADD R9, R92, R9 ;  /* 0x000000095c097221 */ /* 0x000fe20000000000 */
[----:B------:R-:W-:Y:S01]  /*3b00*/  FADD R10, R93, R4 ;  /* 0x000000045d0a7221 */ /* 0x000fe20000000000 */
[----:B------:R-:W-:Y:S01]  /*3b10*/  F2FP.BF16.F32.PACK_AB R4, R6, R5 ;  /* 0x000000050604723e */ /* 0x000fe200000010ff */
[--C-:B------:R-:W-:Y:S01]  /*3b20*/  FFMA R11, R156, R34, R23.reuse ;  /* 0x000000229c0b7223 */ /* 0x100fe20000000017 */
[----:B------:R-:W-:Y:S01]  /*3b30*/  F2FP.BF16.F32.PACK_AB R5, R8, R7 ;  /* 0x000000070805723e */ /* 0x000fe200000010ff */
[--C-:B------:R-:W-:Y:S01]  /*3b40*/  FFMA R7, R156, R30, R23.reuse ;  /* 0x0000001e9c077223 */ /* 0x100fe20000000017 */
[----:B------:R-:W-:Y:S01]  /*3b50*/  F2FP.BF16.F32.PACK_AB R6, R10, R9 ;  /* 0x000000090a06723e */ /* 0x000fe200000010ff */
[C---:B------:R-:W-:Y:S01]  /*3b60*/  FFMA R8, R156.reuse, R31, R23 ;  /* 0x0000001f9c087223 */ /* 0x040fe20000000017 */
[C-C-:B------:R-:W-:Y:S01]  /*3b70*/  FFMA R9, R156.reuse, R32, R21.reuse ;  /* 0x000000209c097223 */ /* 0x140fe20000000015 */
[C---:B------:R-:W-:Y:S01]  /*3b80*/  FFMA R10, R156.reuse, R33, R21 ;  /* 0x000000219c0a7223 */ /* 0x040fe20000000015 */
        /* <DEDUP_REMOVED lines=16> */
[----:B------:R-:W-:Y:S05]  /*3c90*/  WARPSYNC.ALL ;  /* 0x0000000000007948 */ /* 0x000fea0003800000 */
[----:B------:R-:W-:Y:S01]  /*3ca0*/  F2FP.BF16.F32.PACK_AB R8, R10, R9 ;  /* 0x000000090a08723e */ /* 0x000fe200000010ff */
[----:B------:R1:W-:Y:S01]  /*3cb0*/  STSM.16.M88.4 [R89+0x2200], R4 ;  /* 0x0022000459007844 */ /* 0x0003e20000000200 */
[----:B------:R-:W-:Y:S01]  /*3cc0*/  F2FP.BF16.F32.PACK_AB R9, R24, R11 ;  /* 0x0000000b1809723e */ /* 0x000fe200000010ff */
[----:B------:R-:W-:Y:S01]  /*3cd0*/  BSSY B0, `(.L_x_63) ;  /* 0x0000015000007945 */ /* 0x000fe20003800000 */
[----:B------:R-:W-:-:S02]  /*3ce0*/  F2FP.BF16.F32.PACK_AB R10, R26, R25 ;  /* 0x000000191a0a723e */ /* 0x000fc400000010ff */
        /* <DEDUP_REMOVED lines=12> */
[----:B------:R-:W-:Y:S02]  /*3db0*/  UIADD3 UR4, UR51, 0x2200, URZ ;  /* 0x0000220033047890 */ /* 0x000fe4000fffe03f */
[----:B------:R-:W-:Y:S01]  /*3dc0*/  UIADD3.X UR9, URZ, UR55, URZ, UP0, !UPT ;  /* 0x000000373f097290 */ /* 0x000fe200087fe43f */
[----:B------:R-:W-:Y:S01]  /*3dd0*/  UMOV UR5, UR45 ;  /* 0x0000002d00057c82 */ /* 0x000fe20008000000 */
[----:B------:R-:W-:-:S07]  /*3de0*/  UMOV UR7, UR47 ;  /* 0x0000002f00077c82 */ /* 0x000fce0008000000 */
[----:B------:R2:W-:Y:S01]  /*3df0*/  UTMASTG.3D [UR4], [UR8] ;  /* 0x00000004080073b5 */ /* 0x0005e20008010000 */
[----:B------:R0:W-:Y:S01]  /*3e00*/  UTMACMDFLUSH ;  /* 0x00000000000079b7 */ /* 0x0001e20000000000 */
[----:B--2---:R-:W-:-:S04]  /*3e10*/  DEPBAR.LE SB0, 0x1 ;  /* 0x000080400000791a */ /* 0x004fc80000000000 */
.L_x_64:
[----:B------:R-:W-:Y:S05]  /*3e20*/  BSYNC B0 ;  /* 0x0000000000007941 */ /* 0x000fea0003800000 */
.L_x_63:
[----:B-1----:R-:W-:Y:S01]  /*3e30*/  VIADD R5, R89, 0x2200 ;  /* 0x0000220059057836 */ /* 0x002fe20000000000 */
[----:B------:R-:W-:Y:S04]  /*3e40*/  BAR.SYNC.DEFER_BLOCKING 0x1, 0x100 ;  /* 0x0044000000007b1d */ /* 0x000fe80000010000 */
[----:B------:R-:W-:Y:S02]  /*3e50*/  LEA R24, R160, R5, 0x1 ;  /* 0x00000005a0187211 */ /* 0x000fe400078e08ff */
[----:B------:R-:W-:Y:S04]  /*3e60*/  BSSY B0, `(.L_x_65) ;  /* 0x0000009000007945 */ /* 0x000fe80003800000 */
[----:B------:R-:W-:Y:S05]  /*3e70*/  @!P0 BRA `(.L_x_66) ;  /* 0x00000000001c8947 */ /* 0x000fea0003800000 */
[----:B------:R-:W-:-:S13]  /*3e80*/  ISETP.NE.AND P3, PT, R163, 0x3, PT ;  /* 0x00000003a300780c */ /* 0x000fda0003f65270 */
[----:B------:R-:W-:Y:S05]  /*3e90*/  @!P3 BRA `(.L_x_67) ;  /* 0x000000000004b947 */ /* 0x000fea0003800000 */
[----:B------:R-:W-:Y:S01]  /*3ea0*/  BPT.TRAP 0x1 ;  /* 0x000000040000795c */ /* 0x000fe20000300000 */
.L_x_67:
[----:B------:R-:W-:-:S04]  /*3eb0*/  ULEA UR4, UR36, UR51, 0x3 ;  /* 0x0000003324047291 */ /* 0x000fc8000f8e183f */
[----:B------:R-:W-:-:S04]  /*3ec0*/  UIADD3 UR4, UR4, 0x60, URZ ;  /* 0x0000006004047890 */ /* 0x000fc8000fffe03f */
[----:B------:R-:W-:-:S09]  /*3ed0*/  UPRMT UR4, UR50, 0x654, UR4 ;  /* 0x0000065432047896 */ /* 0x000fd20008000004 */
[----:B------:R-:W-:Y:S03]  /*3ee0*/  SYNCS.ARRIVE.TRANS64.RED.A1T0 RZ, [UR4], RZ ;  /* 0x000000ffffff79a7 */ /* 0x000fe60008100404 */
.L_x_66:
[----:B------:R-:W-:Y:S05]  /*3ef0*/  BSYNC B0 ;  /* 0x0000000000007941 */ /* 0x000fea0003800000 */
.L_x_65:
[----:B------:R-:W-:Y:S01]  /*3f00*/  UIADD3 UR36, UR36, 0x1, URZ ;  /* 0x0000000124247890 */ /* 0x000fe2000fffe03f */
[----:B------:R-:W-:Y:S01]  /*3f10*/  BSSY B0, `(.L_x_68) ;  /* 0x0000038000007945 */ /* 0x000fe20003800000 */
[----:B------:R-:W-:Y:S02]  /*3f20*/  IMAD.MOV.U32 R25, RZ, RZ, RZ ;  /* 0x000000ffff197224 */ /* 0x000fe400078e00ff */
[----:B------:R-:W-:-:S04]  /*3f30*/  UISETP.NE.AND UP0, UPT, UR36, 0x4, UPT ;  /* 0x000000042400788c */ /* 0x000fc8000bf05270 */
[----:B------:R-:W-:Y:S01]  /*3f40*/  USEL UR36, UR36, URZ, UP0 ;  /* 0x0000003f24247287 */ /* 0x000fe20008000000 */
[----:B------:R-:W-:Y:S11]  /*3f50*/  @!P0 BRA `(.L_x_69) ;  /* 0x0000000000cc8947 */ /* 0x000ff60003800000 */
[----:B------:R-:W-:-:S13]  /*3f60*/  ISETP.NE.AND P3, PT, R163, 0x3, PT ;  /* 0x00000003a300780c */ /* 0x000fda0003f65270 */
[----:B------:R-:W-:Y:S05]  /*3f70*/  @!P3 BRA `(.L_x_70) ;  /* 0x000000000004b947 */ /* 0x000fea0003800000 */
[----:B------:R-:W-:Y:S01]  /*3f80*/  BPT.TRAP 0x1 ;  /* 0x000000040000795c */ /* 0x000fe20000300000 */
.L_x_70:
[C---:B------:R-:W-:Y:S01]  /*3f90*/  LEA R4, R12.reuse, UR51, 0x3 ;  /* 0x000000330c047c11 */ /* 0x040fe2000f8e18ff */
[----:B------:R-:W-:Y:S01]  /*3fa0*/  VIADD R27, R12, 0x1 ;  /* 0x000000010c1b7836 */ /* 0x000fe20000000000 */
[----:B------:R-:W-:Y:S01]  /*3fb0*/  SHF.L.U32 R5, RZ, 0x1f, RZ ;  /* 0x0000001fff057819 */ /* 0x000fe200000006ff */
[----:B------:R-:W-:Y:S03]  /*3fc0*/  BSSY B1, `(.L_x_71) ;  /* 0x0000004000017945 */ /* 0x000fe60003800000 */
[----:B------:R-:W1:Y:S01]  /*3fd0*/  SYNCS.PHASECHK.TRANS64.TRYWAIT P3, [R4+URZ+0x40], R5 ;  /* 0x00004005040075a7 */ /* 0x000e62000806017f */
[----:B------:R-:W-:Y:S01]  /*3fe0*/  ISETP.NE.AND P4, PT, R27, 0x4, PT ;  /* 0x000000041b00780c */ /* 0x000fe20003f85270 */
[----:B-1----:R-:W-:-:S12]  /*3ff0*/  @!P3 BRA `(.L_x_72) ;  /* 0x000000680050b947 */ /* 0x002fd80003800000 */
.L_x_236:
[----:B------:R-:W-:Y:S05]  /*4000*/  BSYNC B1 ;  /* 0x0000000000017941 */ /* 0x000fea0003800000 */
.L_x_71:
[----:B------:R-:W-:Y:S05]  /*4010*/  @P1 BRA `(.L_x_73) ;  /* 0x0000000000941947 */ /* 0x000fea0003800000 */
[----:B------:R-:W-:Y:S01]  /*4020*/  LEA R25, R12, R91, 0xd ;  /* 0x0000005b0c197211 */ /* 0x000fe200078e68ff */
[----:B------:R-:W-:Y:S05]  /*4030*/  WARPSYNC.ALL ;  /* 0x0000000000007948 */ /* 0x000fea0003800000 */
[----:B------:R-:W-:Y:S01]  /*4040*/  IMAD R9, R160, 0x2, R25 ;  /* 0x00000002a0097824 */ /* 0x000fe200078e0219 */
[----:B-1----:R-:W1:Y:S05]  /*4050*/  LDSM.16.M88.4 R4, [R25] ;  /* 0x000000001904783b */ /* 0x002e6a0000000200 */
[----:B------:R-:W2:Y:S01]  /*4060*/  LDSM.16.M88.4 R8, [R9] ;  /* 0x000000000908783b */ /* 0x000ea20000000200 */
[C---:B-1----:R-:W-:Y:S01]  /*4070*/  IMAD.U32 R14, R4.reuse, 0x10000, RZ ;  /* 0x00010000040e7824 */ /* 0x042fe200078e00ff */
[----:B------:R-:W-:Y:S01]  /*4080*/  LOP3.LUT R4, R4, 0xffff0000, RZ, 0xc0, !PT ;  /* 0xffff000004047812 */ /* 0x000fe200078ec0ff */
[----:B------:R-:W-:Y:S01]  /*4090*/  IMAD.U32 R92, R6, 0x10000, RZ ;  /* 0x00010000065c7824 */ /* 0x000fe200078e00ff */
[----:B------:R-:W-:Y:S01]  /*40a0*/  SHF.L.U32 R88, R5, 0x10, RZ ;  /* 0x0000001005587819 */ /* 0x000fe200000006ff */
[----:B------:R-:W-:Y:S01]  /*40b0*/  IMAD.U32 R94, R7, 0x10000, RZ ;  /* 0x00010000075e7824 */ /* 0x000fe200078e00ff */
[----:B--2---:R-:W-:Y:S01]  /*40c0*/  SHF.L.U32 R96, R8, 0x10, RZ ;  /* 0x0000001008607819 */ /* 0x004fe200000006ff */
[----:B------:R-:W-:Y:S01]  /*40d0*/  IMAD.U32 R100, R10, 0x10000, RZ ;  /* 0x000100000a647824 */ /* 0x000fe200078e00ff */
[----:B------:R-:W-:Y:S01]  /*40e0*/  LOP3.LUT R90, R5, 0xffff0000, RZ, 0xc0, !PT ;  /* 0xffff0000055a7812 */ /* 0x000fe200078ec0ff */
[----:B------:R-:W-:Y:S01]  /*40f0*/  IMAD.U32 R98, R9, 0x10000, RZ ;  /* 0x0001000009627824 */ /* 0x000fe200078e00ff */
        /* <DEDUP_REMOVED lines=23> */
.L_x_73:
[----:B------:R-:W-:Y:S02]  /*4270*/  SEL R25, RZ, 0x1, P4 ;  /* 0x00000001ff197807 */ /* 0x000fe40002000000 */
[----:B------:R-:W-:-:S07]  /*4280*/  SEL R12, R27, RZ, P4 ;  /* 0x000000ff1b0c7207 */ /* 0x000fce0002000000 */
.L_x_69:
[----:B------:R-:W-:Y:S05]  /*4290*/  BSYNC B0 ;  /* 0x0000000000007941 */ /* 0x000fea0003800000 */
.L_x_68:
        /* <DEDUP_REMOVED lines=61> */
.L_x_75:
[----:B------:R-:W-:Y:S05]  /*4670*/  BSYNC B0 ;  /* 0x0000000000007941 */ /* 0x000fea0003800000 */
.L_x_74:
[----:B-1----:R-:W-:Y:S01]  /*4680*/  VIADD R5, R89, 0x4200 ;  /* 0x0000420059057836 */ /* 0x002fe20000000000 */
[----:B------:R-:W-:Y:S03]  /*4690*/  BAR.SYNC.DEFER_BLOCKING 0x1, 0x100 ;  /* 0x0044000000007b1d */ /* 0x000fe60000010000 */
[----:B------:R-:W-:-:S03]  /*46a0*/  IMAD R26, R160, 0x2, R5 ;  /* 0x00000002a01a7824 */ /* 0x000fc600078e0205 */
[----:B------:R-:W-:Y:S04]  /*46b0*/  BSSY B0, `(.L_x_76) ;  /* 0x0000009000007945 */ /* 0x000fe80003800000 */
[----:B------:R-:W-:Y:S05]  /*46c0*/  @!P0 BRA `(.L_x_77) ;  /* 0x00000000001c8947 */ /* 0x000fea0003800000 */
[----:B------:R-:W-:-:S13]  /*46d0*/  ISETP.NE.AND P3, PT, R163, 0x3, PT ;  /* 0x00000003a300780c */ /* 0x000fda0003f65270 */
[----:B------:R-:W-:Y:S05]  /*46e0*/  @!P3 BRA `(.L_x_78) ;  /* 0x000000000004b947 */ /* 0x000fea0003800000 */
[----:B------:R-:W-:Y:S01]  /*46f0*/  BPT.TRAP 0x1 ;  /* 0x000000040000795c */ /* 0x000fe20000300000 */
.L_x_78:
[----:B------:R-:W-:-:S04]  /*4700*/  ULEA UR4, UR36, UR51, 0x3 ;  /* 0x0000003324047291 */ /* 0x000fc8000f8e183f */
[----:B------:R-:W-:-:S04]  /*4710*/  UIADD3 UR4, UR4, 0x60, URZ ;  /* 0x0000006004047890 */ /* 0x000fc8000fffe03f */
[----:B------:R-:W-:-:S09]  /*4720*/  UPRMT UR4, UR50, 0x654, UR4 ;  /* 0x0000065432047896 */ /* 0x000fd20008000004 */
[----:B------:R-:W-:Y:S03]  /*4730*/  SYNCS.ARRIVE.TRANS64.RED.A1T0 RZ, [UR4], RZ ;  /* 0x000000ffffff79a7 */ /* 0x000fe60008100404 */
.L_x_77:
[----:B------:R-:W-:Y:S05]  /*4740*/  BSYNC B0 ;  /* 0x0000000000007941 */ /* 0x000fea0003800000 */
.L_x_76:
[----:B------:R-:W-:Y:S01]  /*4750*/  UIADD3 UR4, UR36, 0x1, URZ ;  /* 0x0000000124047890 */ /* 0x000fe2000fffe03f */
[----:B------:R-:W-:Y:S03]  /*4760*/  BSSY B0, `(.L_x_79) ;  /* 0x0000038000007945 */ /* 0x000fe60003800000 */
[----:B------:R-:W-:-:S04]  /*4770*/  UISETP.NE.AND UP0, UPT, UR4, 0x4, UPT ;  /* 0x000000040400788c */ /* 0x000fc8000bf05270 */
[----:B------:R-:W-:Y:S01]  /*4780*/  USEL UR8, UR4, URZ, UP0 ;  /* 0x0000003f04087287 */ /* 0x000fe20008000000 */
[----:B------:R-:W-:Y:S11]  /*4790*/  @!P0 BRA `(.L_x_80) ;  /* 0x0000000000d08947 */ /* 0x000ff60003800000 */
[----:B------:R-:W-:-:S13]  /*47a0*/  ISETP.NE.AND P3, PT, R163, 0x3, PT ;  /* 0x00000003a300780c */ /* 0x000fda0003f65270 */
[----:B------:R-:W-:Y:S05]  /*47b0*/  @!P3 BRA `(.L_x_81) ;  /* 0x000000000004b947 */ /* 0x000fea0003800000 */
[----:B------:R-:W-:Y:S01]  /*47c0*/  BPT.TRAP 0x1 ;  /* 0x000000040000795c */ /* 0x000fe20000300000 */
.L_x_81:
[C---:B------:R-:W-:Y:S01]  /*47d0*/  LEA R5, R12.reuse, UR51, 0x3 ;  /* 0x000000330c057c11 */ /* 0x040fe2000f8e18ff */
[----:B------:R-:W-:Y:S01]  /*47e0*/  BSSY B1, `(.L_x_82) ;  /* 0x0000007000017945 */ /* 0x000fe20003800000 */
[----:B------:R-:W-:Y:S02]  /*47f0*/  SHF.L.U32 R4, R25, 0x1f, RZ ;  /* 0x0000001f19047819 */ /* 0x000fe400000006ff */
[----:B------:R-:W-:Y:S02]  /*4800*/  IADD3 R29, R12, 0x1, RZ ;  /* 0x000000010c1d7810 */ /* 0x000fe40007ffe0ff */
[----:B------:R-:W1:Y:S02]  /*4810*/  SYNCS.PHASECHK.TRANS64.TRYWAIT P3, [R5+URZ+0x40], R4 ;  /* 0x00004004050075a7 */ /* 0x000e64000806017f */
[----:B------:R-:W-:-:S04]  /*4820*/  ISETP.NE.AND P4, PT, R29, 0x4, PT ;  /* 0x000000041d00780c */ /* 0x000fc80003f85270 */
[----:B------:R-:W-:Y:S01]  /*4830*/  SEL R30, RZ, 0x1, P4 ;  /* 0x00000001ff1e7807 */ /* 0x000fe20002000000 */
[----:B-1----:R-:W-:Y:S08]  /*4840*/  @!P3 BRA `(.L_x_83) ;  /* 0x000000600050b947 */ /* 0x002ff00003800000 */
.L_x_237:
[----:B------:R-:W-:Y:S05]  /*4850*/  BSYNC B1 ;  /* 0x0000000000017941 */ /* 0x000fea0003800000 */
.L_x_82:
[----:B------:R-:W-:Y:S05]  /*4860*/  @P1 BRA `(.L_x_84) ;  /* 0x0000000000941947 */ /* 0x000fea0003800000 */
[----:B------:R-:W-:Y:S01]  /*4870*/  IMAD R27, R12, 0x2000, R91 ;  /* 0x000020000c1b7824 */ /* 0x000fe200078e025b */
[----:B------:R-:W-:Y:S05]  /*4880*/  WARPSYNC.ALL ;  /* 0x0000000000007948 */ /* 0x000fea0003800000 */
[----:B------:R-:W-:Y:S01]  /*4890*/  IMAD R9, R160, 0x2, R27 ;  /* 0x00000002a0097824 */ /* 0x000fe200078e021b */
[----:B-1----:R-:W1:Y:S05]  /*48a0*/  LDSM.16.M88.4 R4, [R27] ;  /* 0x000000001b04783b */ /* 0x002e6a0000000200 */
[----:B------:R-:W2:Y:S01]  /*48b0*/  LDSM.16.M88.4 R8, [R9] ;  /* 0x000000000908783b */ /* 0x000ea20000000200 */
[----:B-1----:R-:W-:Y:S01]  /*48c0*/  SHF.L.U32 R14, R4, 0x10, RZ ;  /* 0x00000010040e7819 */ /* 0x002fe200000006ff */
[----:B------:R-:W-:Y:S01]  /*48d0*/  IMAD.U32 R92, R6, 0x10000, RZ ;  /* 0x00010000065c7824 */ /* 0x000fe200078e00ff */
[----:B------:R-:W-:Y:S01]  /*48e0*/  LOP3.LUT R4, R4, 0xffff0000, RZ, 0xc0, !PT ;  /* 0xffff000004047812 */ /* 0x000fe200078ec0ff */
[C---:B------:R-:W-:Y:S01]  /*48f0*/  IMAD.U32 R88, R5.reuse, 0x10000, RZ ;  /* 0x0001000005587824 */ /* 0x040fe200078e00ff */
[----:B------:R-:W-:Y:S01]  /*4900*/  LOP3.LUT R90, R5, 0xffff0000, RZ, 0xc0, !PT ;  /* 0xffff0000055a7812 */ /* 0x000fe200078ec0ff */
[----:B--2---:R-:W-:Y:S01]  /*4910*/  IMAD.U32 R96, R8, 0x10000, RZ ;  /* 0x0001000008607824 */ /* 0x004fe200078e00ff */
[----:B------:R-:W-:Y:S01]  /*4920*/  SHF.L.U32 R100, R10, 0x10, RZ ;  /* 0x000000100a647819 */ /* 0x000fe200000006ff */
[----:B------:R-:W-:Y:S01]  /*4930*/  IMAD.U32 R98, R9, 0x10000, RZ ;  /* 0x0001000009627824 */ /* 0x000fe200078e00ff */
[----:B------:R-:W-:Y:S01]  /*4940*/  LOP3.LUT R6, R6, 0xffff0000, RZ, 0xc0, !PT ;  /* 0xffff000006067812 */ /* 0x000fe200078ec0ff */
[----:B------:R-:W-:Y:S01]  /*4950*/  IMAD.U32 R102, R11, 0x10000, RZ ;  /* 0x000100000b667824 */ /* 0x000fe200078e00ff */
[C---:B------:R-:W-:Y:S01]  /*4960*/  SHF.L.U32 R94, R7.reuse, 0x10, RZ ;  /* 0x00000010075e7819 */ /* 0x040fe200000006ff */
        /* <DEDUP_REMOVED lines=21> */
.L_x_84:
[----:B------:R-:W-:Y:S02]  /*4ac0*/  LOP3.LUT R25, R25, R30, RZ, 0x3c, !PT ;  /* 0x0000001e19197212 */ /* 0x000fe400078e3cff */
[----:B------:R-:W-:-:S07]  /*4ad0*/  SEL R12, R29, RZ, P4 ;  /* 0x000000ff1d0c7207 */ /* 0x000fce0002000000 */
.L_x_80:
[----:B------:R-:W-:Y:S05]  /*4ae0*/  BSYNC B0 ;  /* 0x0000000000007941 */ /* 0x000fea0003800000 */
.L_x_79:
        /* <DEDUP_REMOVED lines=55> */
[----:B------:R-:W-:Y:S02]  /*4e60*/  UIADD3 UR4, UR51, 0x6200, URZ ;  /* 0x0000620033047890 */ /* 0x000fe4000fffe03f */
[----:B------:R-:W-:Y:S01]  /*4e70*/  UIADD3.X UR11, URZ, UR55, URZ, UP0, !UPT ;  /* 0x000000373f0b7290 */ /* 0x000fe200087fe43f */
[----:B------:R-:W-:-:S08]  /*4e80*/  UMOV UR7, UR47 ;  /* 0x0000002f00077c82 */ /* 0x000fd00008000000 */
[----:B------:R2:W-:Y:S01]  /*4e90*/  UTMASTG.3D [UR4], [UR10] ;  /* 0x000000040a0073b5 */ /* 0x0005e20008010000 */
[----:B------:R0:W-:Y:S01]  /*4ea0*/  UTMACMDFLUSH ;  /* 0x00000000000079b7 */ /* 0x0001e20000000000 */
[----:B--2---:R-:W-:-:S04]  /*4eb0*/  DEPBAR.LE SB0, 0x1 ;  /* 0x000080400000791a */ /* 0x004fc80000000000 */
.L_x_86:
[----:B------:R-:W-:Y:S05]  /*4ec0*/  BSYNC B0 ;  /* 0x0000000000007941 */ /* 0x000fea0003800000 */
.L_x_85:
[----:B------:R-:W-:Y:S01]  /*4ed0*/  VIADD R27, R89, 0x6200 ;  /* 0x00006200591b7836 */ /* 0x000fe20000000000 */
[----:B------:R-:W-:Y:S04]  /*4ee0*/  BAR.SYNC.DEFER_BLOCKING 0x1, 0x100 ;  /* 0x0044000000007b1d */ /* 0x000fe80000010000 */
[----:B------:R-:W-:Y:S02]  /*4ef0*/  LEA R27, R160, R27, 0x1 ;  /* 0x0000001ba01b7211 */ /* 0x000fe400078e08ff */
[----:B------:R-:W-:Y:S04]  /*4f00*/  BSSY B0, `(.L_x_87) ;  /* 0x0000009000007945 */ /* 0x000fe80003800000 */
[----:B------:R-:W-:Y:S05]  /*4f10*/  @!P0 BRA `(.L_x_88) ;  /* 0x00000000001c8947 */ /* 0x000fea0003800000 */
[----:B------:R-:W-:-:S13]  /*4f20*/  ISETP.NE.AND P3, PT, R163, 0x3, PT ;  /* 0x00000003a300780c */ /* 0x000fda0003f65270 */
[----:B------:R-:W-:Y:S05]  /*4f30*/  @!P3 BRA `(.L_x_89) ;  /* 0x000000000004b947 */ /* 0x000fea0003800000 */
[----:B------:R-:W-:Y:S01]  /*4f40*/  BPT.TRAP 0x1 ;  /* 0x000000040000795c */ /* 0x000fe20000300000 */
.L_x_89:
[----:B------:R-:W-:-:S04]  /*4f50*/  ULEA UR4, UR8, UR51, 0x3 ;  /* 0x0000003308047291 */ /* 0x000fc8000f8e183f */
[----:B------:R-:W-:-:S04]  /*4f60*/  UIADD3 UR4, UR4, 0x60, URZ ;  /* 0x0000006004047890 */ /* 0x000fc8000fffe03f */
[----:B------:R-:W-:-:S09]  /*4f70*/  UPRMT UR4, UR50, 0x654, UR4 ;  /* 0x0000065432047896 */ /* 0x000fd20008000004 */
[----:B------:R-:W-:Y:S03]  /*4f80*/  SYNCS.ARRIVE.TRANS64.RED.A1T0 RZ, [UR4], RZ ;  /* 0x000000ffffff79a7 */ /* 0x000fe60008100404 */
.L_x_88:
[----:B------:R-:W-:Y:S05]  /*4f90*/  BSYNC B0 ;  /* 0x0000000000007941 */ /* 0x000fea0003800000 */
.L_x_87:
        /* <DEDUP_REMOVED lines=8> */
.L_x_92:
[C---:B-1----:R-:W-:Y:S01]  /*5020*/  LEA R4, R12.reuse, UR51, 0x3 ;  /* 0x000000330c047c11 */ /* 0x042fe2000f8e18ff */
[----:B------:R-:W-:Y:S01]  /*5030*/  VIADD R30, R12, 0x1 ;  /* 0x000000010c1e7836 */ /* 0x000fe20000000000 */
[----:B------:R-:W-:Y:S01]  /*5040*/  SHF.L.U32 R5, R25, 0x1f, RZ ;  /* 0x0000001f19057819 */ /* 0x000fe200000006ff */
[----:B------:R-:W-:Y:S03]  /*5050*/  BSSY B1, `(.L_x_93) ;  /* 0x0000005000017945 */ /* 0x000fe60003800000 */
[----:B------:R-:W1:Y:S01]  /*5060*/  SYNCS.PHASECHK.TRANS64.TRYWAIT P3, [R4+URZ+0x40], R5 ;  /* 0x00004005040075a7 */ /* 0x000e62000806017f */
[----:B------:R-:W-:-:S04]  /*5070*/  ISETP.NE.AND P4, PT, R30, 0x4, PT ;  /* 0x000000041e00780c */ /* 0x000fc80003f85270 */
[----:B------:R-:W-:Y:S01]  /*5080*/  SEL R32, RZ, 0x1, P4 ;  /* 0x00000001ff207807 */ /* 0x000fe20002000000 */
[----:B-1----:R-:W-:Y:S08]  /*5090*/  @!P3 BRA `(.L_x_94) ;  /* 0x000000580050b947 */ /* 0x002ff00003800000 */
.L_x_238:
[----:B------:R-:W-:Y:S05]  /*50a0*/  BSYNC B1 ;  /* 0x0000000000017941 */ /* 0x000fea0003800000 */
.L_x_93:
[----:B------:R-:W-:Y:S05]  /*50b0*/  @P1 BRA `(.L_x_95) ;  /* 0x0000000000941947 */ /* 0x000fea0003800000 */
[----:B------:R-:W-:Y:S01]  /*50c0*/  IMAD R29, R12, 0x2000, R91 ;  /* 0x000020000c1d7824 */ /* 0x000fe200078e025b */
[----:B------:R-:W-:Y:S05]  /*50d0*/  WARPSYNC.ALL ;  /* 0x0000000000007948 */ /* 0x000fea0003800000 */
[----:B-1----:R-:W-:Y:S01]  /*50e0*/  LEA R5, R160, R29, 0x1 ;  /* 0x0000001da0057211 */ /* 0x002fe200078e08ff */
[----:B------:R-:W1:Y:S05]  /*50f0*/  LDSM.16.M88.4 R8, [R29] ;  /* 0x000000001d08783b */ /* 0x000e6a0000000200 */
[----:B------:R-:W2:Y:S01]  /*5100*/  LDSM.16.M88.4 R4, [R5] ;  /* 0x000000000504783b */ /* 0x000ea20000000200 */
[----:B-1----:R-:W-:Y:S01]  /*5110*/  IMAD.U32 R14, R8, 0x10000, RZ ;  /* 0x00010000080e7824 */ /* 0x002fe200078e00ff */
[----:B------:R-:W-:Y:S01]  /*5120*/  SHF.L.U32 R92, R10, 0x10, RZ ;  /* 0x000000100a5c7819 */ /* 0x000fe200000006ff */
[----:B------:R-:W-:Y:S01]  /*5130*/  IMAD.U32 R88, R9, 0x10000, RZ ;  /* 0x0001000009587824 */ /* 0x000fe200078e00ff */
[----:B------:R-:W-:Y:S01]  /*5140*/  LOP3.LUT R8, R8, 0xffff0000, RZ, 0xc0, !PT ;  /* 0xffff000008087812 */ /* 0x000fe200078ec0ff */
[----:B------:R-:W-:Y:S01]  /*5150*/  IMAD.U32 R94, R11, 0x10000, RZ ;  /* 0x000100000b5e7824 */ /* 0x000fe200078e00ff */
[----:B------:R-:W-:Y:S01]  /*5160*/  LOP3.LUT R90, R9, 0xffff0000, RZ, 0xc0, !PT ;  /* 0xffff0000095a7812 */ /* 0x000fe200078ec0ff */
[----:B--2---:R-:W-:Y:S01]  /*5170*/  IMAD.U32 R96, R4, 0x10000, RZ ;  /* 0x0001000004607824 */ /* 0x004fe200078e00ff */
[----:B------:R-:W-:Y:S01]  /*5180*/  LOP3.LUT R10, R10, 0xffff0000, RZ, 0xc0, !PT ;  /* 0xffff00000a0a7812 */ /* 0x000fe200078ec0ff */
[----:B------:R-:W-:Y:S01]  /*5190*/  IMAD.U32 R100, R6, 0x10000, RZ ;  /* 0x0001000006647824 */ /* 0x000fe200078e00ff */
[----:B------:R-:W-:Y:S01]  /*51a0*/  LOP3.LUT R12, R11, 0xffff0000, RZ, 0xc0, !PT ;  /* 0xffff00000b0c7812 */ /* 0x000fe200078ec0ff */
[----:B------:R-:W-:Y:S01]  /*51b0*/  IMAD.U32 R102, R7, 0x10000, RZ ;  /* 0x0001000007667824 */ /* 0x000fe200078e00ff */
[----:B------:R-:W-:Y:S01]  /*51c0*/  LOP3.LUT R4, R4, 0xffff0000, RZ, 0xc0, !PT ;  /* 0xffff000004047812 */ /* 0x000fe200078ec0ff */
[-C--:B------:R-:W-:Y:S01]  /*51d0*/  FMUL R14, R14, R161.reuse ;  /* 0x000000a10e0e7220 */ /* 0x080fe20000400000 */
        /* <DEDUP_REMOVED lines=19> */
.L_x_95:
[----:B------:R-:W-:Y:S02]  /*5310*/  LOP3.LUT R25, R25, R32, RZ, 0x3c, !PT ;  /* 0x0000002019197212 */ /* 0x000fe400078e3cff */
[----:B------:R-:W-:-:S07]  /*5320*/  SEL R12, R30, RZ, P4 ;  /* 0x000000ff1e0c7207 */ /* 0x000fce0002000000 */
.L_x_91:
[----:B------:R-:W-:Y:S05]  /*5330*/  BSYNC B0 ;  /* 0x0000000000007941 */ /* 0x000fea0003800000 */
.L_x_90:
        /* <DEDUP_REMOVED lines=43> */
[----:B------:R1:W-:Y:S01]  /*55f0*/  STSM.16.M88.4 [R103], R8 ;  /* 0x0000000867007844 */ /* 0x0003e20000000200 */
        /* <DEDUP_REMOVED lines=17> */
.L_x_97:
[----:B------:R-:W-:Y:S05]  /*5710*/  BSYNC B0 ;  /* 0x0000000000007941 */ /* 0x000fea0003800000 */
.L_x_96:
[----:B------:R-:W-:Y:S06]  /*5720*/  BAR.SYNC.DEFER_BLOCKING 0x1, 0x100 ;  /* 0x0044000000007b1d */ /* 0x000fec0000010000 */
[----:B------:R-:W-:Y:S04]  /*5730*/  BSSY B0, `(.L_x_98) ;  /* 0x0000009000007945 */ /* 0x000fe80003800000 */
[----:B------:R-:W-:Y:S05]  /*5740*/  @!P0 BRA `(.L_x_99) ;  /* 0x00000000001c8947 */ /* 0x000fea0003800000 */
[----:B------:R-:W-:-:S13]  /*5750*/  ISETP.NE.AND P3, PT, R163, 0x3, PT ;  /* 0x00000003a300780c */ /* 0x000fda0003f65270 */
[----:B------:R-:W-:Y:S05]  /*5760*/  @!P3 BRA `(.L_x_100) ;  /* 0x000000000004b947 */ /* 0x000fea0003800000 */
[----:B------:R-:W-:Y:S01]  /*5770*/  BPT.TRAP 0x1 ;  /* 0x000000040000795c */ /* 0x000fe20000300000 */
.L_x_100:
[----:B------:R-:W-:-:S04]  /*5780*/  ULEA UR4, UR8, UR51, 0x3 ;  /* 0x0000003308047291 */ /* 0x000fc8000f8e183f */
[----:B------:R-:W-:-:S04]  /*5790*/  UIADD3 UR4, UR4, 0x60, URZ ;  /* 0x0000006004047890 */ /* 0x000fc8000fffe03f */
[----:B------:R-:W-:-:S09]  /*57a0*/  UPRMT UR4, UR50, 0x654, UR4 ;  /* 0x0000065432047896 */ /* 0x000fd20008000004 */
[----:B------:R-:W-:Y:S03]  /*57b0*/  SYNCS.ARRIVE.TRANS64.RED.A1T0 RZ, [UR4], RZ ;  /* 0x000000ffffff79a7 */ /* 0x000fe60008100404 */
.L_x_99:
[----:B------:R-:W-:Y:S05]  /*57c0*/  BSYNC B0 ;  /* 0x0000000000007941 */ /* 0x000fea0003800000 */
.L_x_98:
        /* <DEDUP_REMOVED lines=8> */
.L_x_103:
[C---:B-1----:R-:W-:Y:S01]  /*5850*/  LEA R4, R12.reuse, UR51, 0x3 ;  /* 0x000000330c047c11 */ /* 0x042fe2000f8e18ff */
[----:B------:R-:W-:Y:S01]  /*5860*/  BSSY B1, `(.L_x_104) ;  /* 0x0000007000017945 */ /* 0x000fe20003800000 */
[----:B------:R-:W-:Y:S02]  /*5870*/  SHF.L.U32 R5, R25, 0x1f, RZ ;  /* 0x0000001f19057819 */ /* 0x000fe400000006ff */
[----:B------:R-:W-:Y:S02]  /*5880*/  IADD3 R30, R12, 0x1, RZ ;  /* 0x000000010c1e7810 */ /* 0x000fe40007ffe0ff */
[----:B------:R-:W1:Y:S02]  /*5890*/  SYNCS.PHASECHK.TRANS64.TRYWAIT P3, [R4+URZ+0x40], R5 ;  /* 0x00004005040075a7 */ /* 0x000e64000806017f */
[----:B------:R-:W-:-:S04]  /*58a0*/  ISETP.NE.AND P4, PT, R30, 0x4, PT ;  /* 0x000000041e00780c */ /* 0x000fc80003f85270 */
[----:B------:R-:W-:Y:S01]  /*58b0*/  SEL R32, RZ, 0x1, P4 ;  /* 0x00000001ff207807 */ /* 0x000fe20002000000 */
[----:B-1----:R-:W-:Y:S08]  /*58c0*/  @!P3 BRA `(.L_x_105) ;  /* 0x000000500058b947 */ /* 0x002ff00003800000 */
.L_x_239:
[----:B------:R-:W-:Y:S05]  /*58d0*/  BSYNC B1 ;  /* 0x0000000000017941 */ /* 0x000fea0003800000 */
.L_x_104:
[----:B------:R-:W-:Y:S05]  /*58e0*/  @P1 BRA `(.L_x_106) ;  /* 0x0000000000941947 */ /* 0x000fea0003800000 */
[----:B------:R-:W-:Y:S01]  /*58f0*/  IMAD R29, R12, 0x2000, R91 ;  /* 0x000020000c1d7824 */ /* 0x000fe200078e025b */
[----:B------:R-:W-:Y:S05]  /*5900*/  WARPSYNC.ALL ;  /* 0x0000000000007948 */ /* 0x000fea0003800000 */
[----:B-1----:R-:W-:Y:S01]  /*5910*/  IMAD R5, R160, 0x2, R29 ;  /* 0x00000002a0057824 */ /* 0x002fe200078e021d */
[----:B------:R-:W1:Y:S05]  /*5920*/  LDSM.16.M88.4 R8, [R29] ;  /* 0x000000001d08783b */ /* 0x000e6a0000000200 */
        /* <DEDUP_REMOVED lines=33> */
.L_x_106:
[----:B------:R-:W-:Y:S02]  /*5b40*/  LOP3.LUT R25, R25, R32, RZ, 0x3c, !PT ;  /* 0x0000002019197212 */ /* 0x000fe400078e3cff */
[----:B------:R-:W-:-:S07]  /*5b50*/  SEL R12, R30, RZ, P4 ;  /* 0x000000ff1e0c7207 */ /* 0x000fce0002000000 */
.L_x_102:
[----:B------:R-:W-:Y:S05]  /*5b60*/  BSYNC B0 ;  /* 0x0000000000007941 */ /* 0x000fea0003800000 */
.L_x_101:
        /* <DEDUP_REMOVED lines=61> */
.L_x_108:
[----:B------:R-:W-:Y:S05]  /*5f40*/  BSYNC B0 ;  /* 0x0000000000007941 */ /* 0x000fea0003800000 */
.L_x_107:
[----:B------:R-:W-:Y:S06]  /*5f50*/  BAR.SYNC.DEFER_BLOCKING 0x1, 0x100 ;  /* 0x0044000000007b1d */ /* 0x000fec0000010000 */
[----:B------:R-:W-:Y:S04]  /*5f60*/  BSSY B0, `(.L_x_109) ;  /* 0x0000009000007945 */ /* 0x000fe80003800000 */
[----:B------:R-:W-:Y:S05]  /*5f70*/  @!P0 BRA `(.L_x_110) ;  /* 0x00000000001c8947 */ /* 0x000fea0003800000 */
[----:B------:R-:W-:-:S13]  /*5f80*/  ISETP.NE.AND P3, PT, R163, 0x3, PT ;  /* 0x00000003a300780c */ /* 0x000fda0003f65270 */
[----:B------:R-:W-:Y:S05]  /*5f90*/  @!P3 BRA `(.L_x_111) ;  /* 0x000000000004b947 */ /* 0x000fea0003800000 */
[----:B------:R-:W-:Y:S01]  /*5fa0*/  BPT.TRAP 0x1 ;  /* 0x000000040000795c */ /* 0x000fe20000300000 */
.L_x_111:
[----:B------:R-:W-:-:S04]  /*5fb0*/  ULEA UR4, UR8, UR51, 0x3 ;  /* 0x0000003308047291 */ /* 0x000fc8000f8e183f */
[----:B------:R-:W-:-:S04]  /*5fc0*/  UIADD3 UR4, UR4, 0x60, URZ ;  /* 0x0000006004047890 */ /* 0x000fc8000fffe03f */
[----:B------:R-:W-:-:S09]  /*5fd0*/  UPRMT UR4, UR50, 0x654, UR4 ;  /* 0x0000065432047896 */ /* 0x000fd20008000004 */
[----:B------:R-:W-:Y:S03]  /*5fe0*/  SYNCS.ARRIVE.TRANS64.RED.A1T0 RZ, [UR4], RZ ;  /* 0x000000ffffff79a7 */ /* 0x000fe60008100404 */
.L_x_110:
[----:B------:R-:W-:Y:S05]  /*5ff0*/  BSYNC B0 ;  /* 0x0000000000007941 */ /* 0x000fea0003800000 */
.L_x_109:
        /* <DEDUP_REMOVED lines=8> */
.L_x_114:
        /* <DEDUP_REMOVED lines=8> */
.L_x_240:
[----:B------:R-:W-:Y:S05]  /*6100*/  BSYNC B1 ;  /* 0x0000000000017941 */ /* 0x000fea0003800000 */
.L_x_115:
        /* <DEDUP_REMOVED lines=38> */
.L_x_117:
[----:B------:R-:W-:Y:S02]  /*6370*/  LOP3.LUT R25, R25, R24, RZ, 0x3c, !PT ;  /* 0x0000001819197212 */ /* 0x000fe400078e3cff */
[----:B------:R-:W-:-:S07]  /*6380*/  SEL R12, R11, RZ, P4 ;  /* 0x000000ff0b0c7207 */ /* 0x000fce0002000000 */
.L_x_113:
[----:B------:R-:W-:Y:S05]  /*6390*/  BSYNC B0 ;  /* 0x0000000000007941 */ /* 0x000fea0003800000 */
.L_x_112:
[C-C-:B-1----:R-:W-:Y:S01]  /*63a0*/  FFMA R5, R156.reuse, R136, R13.reuse ;  /* 0x000000889c057223 */ /* 0x142fe2000000000d */
[C-C-:B------:R-:W-:Y:S01]  /*63b0*/  FFMA R137, R156.reuse, R137, R13.reuse ;  /* 0x000000899c897223 */ /* 0x140fe2000000000d */
        /* <DEDUP_REMOVED lines=10> */
[C-C-:B------:R-:W-:Y:S01]  /*6460*/  FFMA R29, R156.reuse, R144, R13.reuse ;  /* 0x000000909c1d7223 */ /* 0x140fe2000000000d */
[C-C-:B------:R-:W-:Y:S01]  /*6470*/  FFMA R10, R156.reuse, R145, R13.reuse ;  /* 0x000000919c0a7223 */ /* 0x140fe2000000000d */
[C-C-:B------:R-:W-:Y:S01]  /*6480*/  FFMA R31, R156.reuse, R148, R13.reuse ;  /* 0x000000949c1f7223 */ /* 0x140fe2000000000d */
[C---:B------:R-:W-:Y:S01]  /*6490*/  FFMA R28, R156.reuse, R149, R13 ;  /* 0x000000959c1c7223 */ /* 0x040fe2000000000d */
[C-C-:B------:R-:W-:Y:S01]  /*64a0*/  FFMA R11, R156.reuse, R142, R15.reuse ;  /* 0x0000008e9c0b7223 */ /* 0x140fe2000000000f */
[C-C-:B------:R-:W-:Y:S01]  /*64b0*/  FFMA R8, R156.reuse, R143, R15.reuse ;  /* 0x0000008f9c087223 */ /* 0x140fe2000000000f */
[C-C-:B------:R-:W-:Y:S01]  /*64c0*/  FFMA R13, R156.reuse, R146, R15.reuse ;  /* 0x000000929c0d7223 */ /* 0x140fe2000000000f */
[C-C-:B------:R-:W-:Y:S01]  /*64d0*/  FFMA R24, R156.reuse, R147, R15.reuse ;  /* 0x000000939c187223 */ /* 0x140fe2000000000f */
[C-C-:B------:R-:W-:Y:S01]  /*64e0*/  FFMA R7, R156.reuse, R150, R15.reuse ;  /* 0x000000969c077223 */ /* 0x140fe2000000000f */
[----:B------:R-:W-:Y:S01]  /*64f0*/  FFMA R151, R156, R151, R15 ;  /* 0x000000979c977223 */ /* 0x000fe2000000000f */
[----:B------:R-:W-:Y:S01]  /*6500*/  F2FP.BF16.F32.PACK_AB R4, R6, R5 ;  /* 0x000000050604723e */ /* 0x000fe200000010ff */
[----:B------:R-:W-:Y:S01]  /*6510*/  FADD R11, R94, R11 ;  /* 0x0000000b5e0b7221 */ /* 0x000fe20000000000 */
[----:B------:R-:W-:Y:S01]  /*6520*/  F2FP.BF16.F32.PACK_AB R5, R139, R30 ;  /* 0x0000001e8b05723e */ /* 0x000fe200000010ff */
[----:B------:R-:W-:Y:S01]  /*6530*/  FADD R8, R95, R8 ;  /* 0x000000085f087221 */ /* 0x000fe20000000000 */
[----:B------:R-:W-:Y:S01]  /*6540*/  F2FP.BF16.F32.PACK_AB R6, R32, R9 ;  /* 0x000000092006723e */ /* 0x000fe200000010ff */
        /* <DEDUP_REMOVED lines=34> */
.L_x_119:
[----:B------:R-:W-:Y:S05]  /*6770*/  BSYNC B0 ;  /* 0x0000000000007941 */ /* 0x000fea0003800000 */
.L_x_118:
[----:B------:R-:W-:Y:S06]  /*6780*/  BAR.SYNC.DEFER_BLOCKING 0x1, 0x100 ;  /* 0x0044000000007b1d */ /* 0x000fec0000010000 */
[----:B------:R-:W-:Y:S04]  /*6790*/  BSSY B0, `(.L_x_120) ;  /* 0x0000009000007945 */ /* 0x000fe80003800000 */
[----:B------:R-:W-:Y:S05]  /*67a0*/  @!P0 BRA `(.L_x_121) ;  /* 0x00000000001c8947 */ /* 0x000fea0003800000 */
[----:B------:R-:W-:-:S13]  /*67b0*/  ISETP.NE.AND P3, PT, R163, 0x3, PT ;  /* 0x00000003a300780c */ /* 0x000fda0003f65270 */
[----:B------:R-:W-:Y:S05]  /*67c0*/  @!P3 BRA `(.L_x_122) ;  /* 0x000000000004b947 */ /* 0x000fea0003800000 */
[----:B------:R-:W-:Y:S01]  /*67d0*/  BPT.TRAP 0x1 ;  /* 0x000000040000795c */ /* 0x000fe20000300000 */
.L_x_122:
[----:B------:R-:W-:-:S04]  /*67e0*/  ULEA UR4, UR8, UR51, 0x3 ;  /* 0x0000003308047291 */ /* 0x000fc8000f8e183f */
[----:B------:R-:W-:-:S04]  /*67f0*/  UIADD3 UR4, UR4, 0x60, URZ ;  /* 0x0000006004047890 */ /* 0x000fc8000fffe03f */
[----:B------:R-:W-:-:S09]  /*6800*/  UPRMT UR4, UR50, 0x654, UR4 ;  /* 0x0000065432047896 */ /* 0x000fd20008000004 */
[----:B------:R-:W-:Y:S03]  /*6810*/  SYNCS.ARRIVE.TRANS64.RED.A1T0 RZ, [UR4], RZ ;  /* 0x000000ffffff79a7 */ /* 0x000fe60008100404 */
.L_x_121:
[----:B------:R-:W-:Y:S05]  /*6820*/  BSYNC B0 ;  /* 0x0000000000007941 */ /* 0x000fea0003800000 */
.L_x_120:
        /* <DEDUP_REMOVED lines=8> */
.L_x_125:
[----:B------:R-:W-:Y:S01]  /*68b0*/  SHF.L.U32 R25, R25, 0x1f, RZ ;  /* 0x0000001f19197819 */ /* 0x000fe200000006ff */
[----:B------:R-:W-:Y:S01]  /*68c0*/  BSSY B1, `(.L_x_126) ;  /* 0x0000004000017945 */ /* 0x000fe20003800000 */
[----:B-1----:R-:W-:-:S04]  /*68d0*/  LEA R4, R12, UR51, 0x3 ;  /* 0x000000330c047c11 */ /* 0x002fc8000f8e18ff */
[----:B------:R-:W1:Y:S02]  /*68e0*/  SYNCS.PHASECHK.TRANS64.TRYWAIT P3, [R4+URZ+0x40], R25 ;  /* 0x00004019040075a7 */ /* 0x000e64000806017f */
[----:B-1----:R-:W-:Y:S05]  /*68f0*/  @!P3 BRA `(.L_x_127) ;  /* 0x000000400074b947 */ /* 0x002fea0003800000 */
.L_x_241:
[----:B------:R-:W-:Y:S05]  /*6900*/  BSYNC B1 ;  /* 0x0000000000017941 */ /* 0x000fea0003800000 */
.L_x_126:
[----:B------:R-:W-:Y:S05]  /*6910*/  @P1 BRA `(.L_x_124) ;  /* 0x0000000000941947 */ /* 0x000fea0003800000 */
[----:B------:R-:W-:Y:S01]  /*6920*/  IMAD R91, R12, 0x2000, R91 ;  /* 0x000020000c5b7824 */ /* 0x000fe200078e025b */
[----:B------:R-:W-:Y:S05]  /*6930*/  WARPSYNC.ALL ;  /* 0x0000000000007948 */ /* 0x000fea0003800000 */
[----:B-1----:R-:W-:Y:S01]  /*6940*/  IMAD R4, R160, 0x2, R91 ;  /* 0x00000002a0047824 */ /* 0x002fe200078e025b */
[----:B------:R-:W1:Y:S05]  /*6950*/  LDSM.16.M88.4 R8, [R91] ;  /* 0x000000005b08783b */ /* 0x000e6a0000000200 */
[----:B------:R-:W2:Y:S01]  /*6960*/  LDSM.16.M88.4 R4, [R4] ;  /* 0x000000000404783b */ /* 0x000ea20000000200 */
[----:B-1----:R-:W-:Y:S01]  /*6970*/  IMAD.U32 R14, R8, 0x10000, RZ ;  /* 0x00010000080e7824 */ /* 0x002fe200078e00ff */
[----:B------:R-:W-:Y:S01]  /*6980*/  SHF.L.U32 R92, R10, 0x10, RZ ;  /* 0x000000100a5c7819 */ /* 0x000fe200000006ff */
[----:B------:R-:W-:Y:S01]  /*6990*/  IMAD.U32 R88, R9, 0x10000, RZ ;  /* 0x0001000009587824 */ /* 0x000fe200078e00ff */
[----:B------:R-:W-:Y:S01]  /*69a0*/  LOP3.LUT R8, R8, 0xffff0000, RZ, 0xc0, !PT ;  /* 0xffff000008087812 */ /* 0x000fe200078ec0ff */
[----:B------:R-:W-:Y:S01]  /*69b0*/  IMAD.U32 R94, R11, 0x10000, RZ ;  /* 0x000100000b5e7824 */ /* 0x000fe200078e00ff */
[C---:B--2---:R-:W-:Y:S01]  /*69c0*/  LOP3.LUT R12, R4.reuse, 0xffff0000, RZ, 0xc0, !PT ;  /* 0xffff0000040c7812 */ /* 0x044fe200078ec0ff */
[----:B------:R-:W-:Y:S01]  /*69d0*/  IMAD.U32 R96, R4, 0x10000, RZ ;  /* 0x0001000004607824 */ /* 0x000fe200078e00ff */
[----:B------:R-:W-:Y:S01]  /*69e0*/  SHF.L.U32 R100, R6, 0x10, RZ ;  /* 0x0000001006647819 */ /* 0x000fe200000006ff */
        /* <DEDUP_REMOVED lines=24> */
.L_x_124:
[----:B------:R-:W-:Y:S05]  /*6b70*/  BSYNC B0 ;  /* 0x0000000000007941 */ /* 0x000fea0003800000 */
.L_x_123:
[C-C-:B-1----:R-:W-:Y:S01]  /*6b80*/  FFMA R5, R156.reuse, R72, R21.reuse ;  /* 0x000000489c057223 */ /* 0x142fe20000000015 */
[C-C-:B------:R-:W-:Y:S01]  /*6b90*/  FFMA R73, R156.reuse, R73, R21.reuse ;  /* 0x000000499c497223 */ /* 0x140fe20000000015 */
[C-C-:B------:R-:W-:Y:S01]  /*6ba0*/  FFMA R9, R156.reuse, R76, R21.reuse ;  /* 0x0000004c9c097223 */ /* 0x140fe20000000015 */
[C-C-:B------:R-:W-:Y:S01]  /*6bb0*/  FFMA R4, R156.reuse, R77, R21.reuse ;  /* 0x0000004d9c047223 */ /* 0x140fe20000000015 */
        /* <DEDUP_REMOVED lines=9> */
[C-C-:B------:R-:W-:Y:S01]  /*6c50*/  FFMA R10, R156.reuse, R83, R23.reuse ;  /* 0x000000539c0a7223 */ /* 0x140fe20000000017 */
        /* <DEDUP_REMOVED lines=21> */
[----:B------:R-:W-:Y:S01]  /*6db0*/  BSSY B0, `(.L_x_128) ;  /* 0x000001a000007945 */ /* 0x000fe20003800000 */
[----:B------:R-:W-:-:S02]  /*6dc0*/  F2FP.BF16.F32.PACK_AB R29, R90, R7 ;  /* 0x000000075a1d723e */ /* 0x000fc400000010ff */
[----:B------:R-:W-:Y:S02]  /*6dd0*/  F2FP.BF16.F32.PACK_AB R31, R6, R11 ;  /* 0x0000000b061f723e */ /* 0x000fe400000010ff */
[----:B------:R-:W-:Y:S02]  /*6de0*/  F2FP.BF16.F32.PACK_AB R9, R10, R15 ;  /* 0x0000000f0a09723e */ /* 0x000fe400000010ff */
[----:B------:R-:W-:Y:S01]  /*6df0*/  F2FP.BF16.F32.PACK_AB R8, R8, R13 ;  /* 0x0000000d0808723e */ /* 0x000fe200000010ff */
[----:B------:R1:W-:Y:S01]  /*6e00*/  STSM.16.M88.4 [R89+0x6200], R28 ;  /* 0x0062001c59007844 */ /* 0x0003e20000000200 */
[----:B------:R-:W-:Y:S02]  /*6e10*/  F2FP.BF16.F32.PACK_AB R10, R12, R25 ;  /* 0x000000190c0a723e */ /* 0x000fe400000010ff */
        /* <DEDUP_REMOVED lines=19> */
.L_x_129:
[----:B------:R-:W-:Y:S05]  /*6f50*/  BSYNC B0 ;  /* 0x0000000000007941 */ /* 0x000fea0003800000 */
.L_x_128:
[----:B------:R-:W-:Y:S06]  /*6f60*/  BAR.SYNC.DEFER_BLOCKING 0x1, 0x100 ;  /* 0x0044000000007b1d */ /* 0x000fec0000010000 */
[----:B------:R-:W-:Y:S04]  /*6f70*/  BSSY B0, `(.L_x_130) ;  /* 0x0000009000007945 */ /* 0x000fe80003800000 */
[----:B------:R-:W-:Y:S05]  /*6f80*/  @!P0 BRA `(.L_x_131) ;  /* 0x00000000001c8947 */ /* 0x000fea0003800000 */
[----:B------:R-:W-:-:S13]  /*6f90*/  ISETP.NE.AND P0, PT, R163, 0x3, PT ;  /* 0x00000003a300780c */ /* 0x000fda0003f05270 */
[----:B------:R-:W-:Y:S05]  /*6fa0*/  @!P0 BRA `(.L_x_132) ;  /* 0x0000000000048947 */ /* 0x000fea0003800000 */
[----:B------:R-:W-:Y:S01]  /*6fb0*/  BPT.TRAP 0x1 ;  /* 0x000000040000795c */ /* 0x000fe20000300000 */
.L_x_132:
[----:B------:R-:W-:-:S04]  /*6fc0*/  ULEA UR4, UR36, UR51, 0x3 ;  /* 0x0000003324047291 */ /* 0x000fc8000f8e183f */
[----:B------:R-:W-:-:S04]  /*6fd0*/  UIADD3 UR4, UR4, 0x60, URZ ;  /* 0x0000006004047890 */ /* 0x000fc8000fffe03f */
[----:B------:R-:W-:-:S09]  /*6fe0*/  UPRMT UR4, UR50, 0x654, UR4 ;  /* 0x0000065432047896 */ /* 0x000fd20008000004 */
[----:B------:R-:W-:Y:S03]  /*6ff0*/  SYNCS.ARRIVE.TRANS64.RED.A1T0 RZ, [UR4], RZ ;  /* 0x000000ffffff79a7 */ /* 0x000fe60008100404 */
.L_x_131:
[----:B------:R-:W-:Y:S05]  /*7000*/  BSYNC B0 ;  /* 0x0000000000007941 */ /* 0x000fea0003800000 */
.L_x_130:
[----:B------:R-:W-:Y:S01]  /*7010*/  IADD3 R16, P0, R16, UR40, RZ ;  /* 0x0000002810107c10 */ /* 0x000fe2000ff1e0ff */
[----:B------:R-:W-:Y:S01]  /*7020*/  ULDC.64 UR4, c[0x0][0x8f8] ;  /* 0x00023e0000047ab9 */ /* 0x000fe20000000a00 */
[----:B------:R-:W-:Y:S01]  /*7030*/  UIADD3 UR36, UR36, 0x1, URZ ;  /* 0x0000000124247890 */ /* 0x000fe2000fffe03f */
[----:B------:R-:W-:Y:S01]  /*7040*/  PRMT R4, RZ, 0x7610, R4 ;  /* 0x00007610ff047816 */ /* 0x000fe20000000004 */
[----:B------:R-:W-:Y:S01]  /*7050*/  UMOV UR47, 0xffffffff ;  /* 0xffffffff002f7882 */ /* 0x000fe20000000000 */
[----:B------:R-:W-:Y:S01]  /*7060*/  IADD3.X R17, R17, UR39, RZ, P0, !PT ;  /* 0x0000002711117c10 */ /* 0x000fe200087fe4ff */
[----:B------:R-:W-:Y:S01]  /*7070*/  UISETP.NE.AND UP0, UPT, UR36, 0x4, UPT ;  /* 0x000000042400788c */ /* 0x000fe2000bf05270 */
[----:B------:R-:W-:Y:S01]  /*7080*/  ISETP.GE.U32.AND P0, PT, R16, UR4, PT ;  /* 0x0000000410007c0c */ /* 0x000fe2000bf06070 */
[----:B------:R-:W-:Y:S01]  /*7090*/  IMAD.MOV.U32 R154, RZ, RZ, -0x1 ;  /* 0xffffffffff9a7424 */ /* 0x000fe200078e00ff */
[----:B------:R-:W-:Y:S01]  /*70a0*/  MOV R153, 0xffffffff ;  /* 0xffffffff00997802 */ /* 0x000fe20000000f00 */
[----:B------:R-:W-:Y:S01]  /*70b0*/  USEL UR36, UR36, URZ, UP0 ;  /* 0x0000003f24247287 */ /* 0x000fe20008000000 */
[----:B------:R-:W-:-:S13]  /*70c0*/  ISETP.GE.U32.AND.EX P0, PT, R17, UR5, PT, P0 ;  /* 0x0000000511007c0c */ /* 0x000fda000bf06100 */
[----:B------:R-:W-:Y:S05]  /*70d0*/  @P0 BRA `(.L_x_133) ;  /* 0x0000000400600947 */ /* 0x000fea0003800000 */
[----:B-1----:R-:W1:Y:S01]  /*70e0*/  LDC.64 R10, c[0x0][0x8d0] ;  /* 0x00023400ff0a7b82 */ /* 0x002e620000000a00 */
[----:B------:R-:W2:Y:S01]  /*70f0*/  S2R R23, SR_CTAID.X ;  /* 0x0000000000177919 */ /* 0x000ea20000002500 */
[----:B------:R-:W-:Y:S02]  /*7100*/  IMAD.MOV.U32 R8, RZ, RZ, R16 ;  /* 0x000000ffff087224 */ /* 0x000fe400078e0010 */
[----:B------:R-:W-:-:S04]  /*7110*/  IMAD.MOV.U32 R9, RZ, RZ, R17 ;  /* 0x000000ffff097224 */ /* 0x000fc800078e0011 */
[----:B------:R-:W3:Y:S08]  /*7120*/  LDC R12, c[0x0][0x8d8] ;  /* 0x00023600ff0c7b82 */ /* 0x000ef00000000800 */
[----:B------:R-:W4:Y:S01]  /*7130*/  LDC.64 R20, c[0x0][0x8c8] ;  /* 0x00023200ff147b82 */ /* 0x000f220000000a00 */
[----:B-1----:R-:W-:-:S04]  /*7140*/  ISETP.NE.U32.AND P0, PT, R10, RZ, PT ;  /* 0x000000ff0a00720c */ /* 0x002fc80003f05070 */
[----:B------:R-:W-:-:S13]  /*7150*/  ISETP.NE.AND.EX P0, PT, R11, RZ, PT, P0 ;  /* 0x000000ff0b00720c */ /* 0x000fda0003f05300 */
[----:B--234-:R-:W-:Y:S05]  /*7160*/  @!P0 BRA `(.L_x_134) ;  /* 0x0000000000288947 */ /* 0x01cfea0003800000 */
        /* <DEDUP_REMOVED lines=10> */
.L_x_134:
[----:B------:R-:W1:Y:S01]  /*7210*/  S2R R24, SR_CTAID.Y ;  /* 0x0000000000187919 */ /* 0x000e620000002600 */
[-CC-:B------:R-:W-:Y:S01]  /*7220*/  SHF.R.U64 R31, R8, R12.reuse, R9.reuse ;  /* 0x0000000c081f7219 */ /* 0x180fe20000001209 */
[----:B------:R-:W2:Y:S01]  /*7230*/  LDC.64 R14, c[0x0][0x8e8] ;  /* 0x00023a00ff0e7b82 */ /* 0x000ea20000000a00 */
[----:B------:R-:W-:Y:S01]  /*7240*/  SHF.R.U32.HI R4, RZ, R12, R9 ;  /* 0x0000000cff047219 */ /* 0x000fe20000011609 */
[----:B------:R-:W-:Y:S01]  /*7250*/  ULDC UR4, c[0x0][0x150] ;  /* 0x0000540000047ab9 */ /* 0x000fe20000000800 */
[----:B------:R-:W-:Y:S02]  /*7260*/  IADD3 R7, P0, RZ, -R31, RZ ;  /* 0x8000001fff077210 */ /* 0x000fe40007f1e0ff */
[----:B------:R-:W-:Y:S02]  /*7270*/  I2FP.F32.U32 R9, R23 ;  /* 0x0000001700097245 */ /* 0x000fe40000201000 */
[----:B------:R-:W-:Y:S01]  /*7280*/  IADD3.X R5, RZ, ~R4, RZ, P0, !PT ;  /* 0x80000004ff057210 */ /* 0x000fe200007fe4ff */
[----:B------:R-:W3:Y:S01]  /*7290*/  LDC R8, c[0x0][0x8c0] ;  /* 0x00023000ff087b82 */ /* 0x000ee20000000800 */
[----:B------:R-:W-:Y:S01]  /*72a0*/  MOV R11, 0xffffffff ;  /* 0xffffffff000b7802 */ /* 0x000fe20000000f00 */
[----:B------:R-:W-:Y:S01]  /*72b0*/  FMUL R9, R9, UR4 ;  /* 0x0000000409097c20 */ /* 0x000fe20008400000 */
[----:B------:R-:W-:Y:S01]  /*72c0*/  ULDC UR4, c[0x0][0x154] ;  /* 0x0000550000047ab9 */ /* 0x000fe20000000800 */
[----:B------:R-:W-:-:S02]  /*72d0*/  IMAD R6, R5, R20, RZ ;  /* 0x0000001405067224 */ /* 0x000fc400078e02ff */
[C---:B------:R-:W-:Y:S02]  /*72e0*/  IMAD.WIDE.U32 R4, R7.reuse, R20, R16 ;  /* 0x0000001407047225 */ /* 0x040fe400078e0010 */
[----:B------:R-:W4:Y:S01]  /*72f0*/  LDC R20, c[0x0][0x8b0] ;  /* 0x00022c00ff147b82 */ /* 0x000f220000000800 */
[----:B------:R-:W5:Y:S01]  /*7300*/  F2I.U32.TRUNC.NTZ R9, R9 ;  /* 0x0000000900097305 */ /* 0x000f62000020f000 */
[----:B------:R-:W-:-:S04]  /*7310*/  IMAD R7, R7, R21, R6 ;  /* 0x0000001507077224 */ /* 0x000fc800078e0206 */
[----:B------:R-:W-:Y:S02]  /*7320*/  IMAD.IADD R5, R5, 0x1, R7 ;  /* 0x0000000105057824 */ /* 0x000fe400078e0207 */
[----:B------:R-:W4:Y:S01]  /*7330*/  LDC R26, c[0x0][0x900] ;  /* 0x00024000ff1a7b82 */ /* 0x000f220000000800 */
[----:B--2---:R-:W-:-:S04]  /*7340*/  ISETP.NE.U32.AND P0, PT, R14, RZ, PT ;  /* 0x000000ff0e00720c */ /* 0x004fc80003f05070 */
[----:B------:R-:W-:-:S03]  /*7350*/  ISETP.NE.AND.EX P0, PT, R15, RZ, PT, P0 ;  /* 0x000000ff0f00720c */ /* 0x000fc60003f05300 */
[----:B------:R-:W2:Y:S01]  /*7360*/  LDC R6, c[0x0][0x144] ;  /* 0x00005100ff067b82 */ /* 0x000ea20000000800 */
[----:B---3--:R-:W-:Y:S01]  /*7370*/  SHF.R.U64 R12, R4, R8, R5 ;  /* 0x00000008040c7219 */ /* 0x008fe20000001205 */
[----:B-----5:R-:W-:Y:S01]  /*7380*/  IMAD.MOV R9, RZ, RZ, -R9 ;  /* 0x000000ffff097224 */ /* 0x020fe200078e0a09 */
[----:B-1----:R-:W-:Y:S02]  /*7390*/  I2FP.F32.U32 R4, R24 ;  /* 0x0000001800047245 */ /* 0x002fe40000201000 */
[----:B------:R-:W-:-:S03]  /*73a0*/  SHF.R.U32.HI R5, RZ, R8, R5 ;  /* 0x00000008ff057219 */ /* 0x000fc60000011605 */
[----:B------:R-:W1:Y:S01]  /*73b0*/  LDC R21, c[0x0][0x148] ;  /* 0x00005200ff157b82 */ /* 0x000e620000000800 */
[----:B------:R-:W-:Y:S01]  /*73c0*/  FMUL R7, R4, UR4 ;  /* 0x0000000404077c20 */ /* 0x000fe20008400000 */
[-CC-:B----4-:R-:W-:Y:S02]  /*73d0*/  SHF.R.U64 R10, R12, R20.reuse, R5.reuse ;  /* 0x000000140c0a7219 */ /* 0x190fe40000001205 */
[----:B------:R-:W-:Y:S02]  /*73e0*/  SHF.R.U32.HI R5, RZ, R20, R5 ;  /* 0x00000014ff057219 */ /* 0x000fe40000011605 */
[----:B------:R3:W4:Y:S02]  /*73f0*/  F2I.U32.TRUNC.NTZ R20, R7 ;  /* 0x0000000700147305 */ /* 0x000724000020f000 */
[----:B------:R-:W1:Y:S01]  /*7400*/  LDC R25, c[0x0][0x8a8] ;  /* 0x00022a00ff197b82 */ /* 0x000e620000000800 */
[-C--:B------:R-:W-:Y:S02]  /*7410*/  SHF.R.U64 R13, R10, R26.reuse, R5 ;  /* 0x0000001a0a0d7219 */ /* 0x080fe40000001205 */
[----:B------:R-:W-:-:S02]  /*7420*/  SHF.L.U32 R11, R11, R26, RZ ;  /* 0x0000001a0b0b7219 */ /* 0x000fc400000006ff */
[-C--:B------:R-:W-:Y:S01]  /*7430*/  SHF.R.U32.HI R5, RZ, R26.reuse, R5 ;  /* 0x0000001aff057219 */ /* 0x080fe20000011605 */
[----:B------:R-:W-:Y:S01]  /*7440*/  IMAD.MOV.U32 R4, RZ, RZ, R13 ;  /* 0x000000ffff047224 */ /* 0x000fe200078e000d */
[----:B------:R-:W-:Y:S01]  /*7450*/  SHF.L.U32 R26, R3, R26, RZ ;  /* 0x0000001a031a7219 */ /* 0x000fe200000006ff */
[----:B------:R-:W1:Y:S01]  /*7460*/  LDC R28, c[0x0][0x8f0] ;  /* 0x00023c00ff1c7b82 */ /* 0x000e620000000800 */
[----:B--2---:R-:W-:Y:S01]  /*7470*/  IMAD R23, R6, R9, R23 ;  /* 0x0000000906177224 */ /* 0x004fe200078e0217 */
[----:B------:R-:W-:-:S06]  /*7480*/  LOP3.LUT R27, RZ, R11, RZ, 0x33, !PT ;  /* 0x0000000bff1b7212 */ /* 0x000fcc00078e33ff */
[----:B------:R-:W2:Y:S08]  /*7490*/  LDC R29, c[0x0][0x8e0] ;  /* 0x00023800ff1d7b82 */ /* 0x000eb00000000800 */
[----:B------:R-:W1:Y:S01]  /*74a0*/  LDC R30, c[0x0][0x8b8] ;  /* 0x00022e00ff1e7b82 */ /* 0x000e620000000800 */
[----:B---34-:R-:W-:Y:S05]  /*74b0*/  @!P0 BRA `(.L_x_135) ;  /* 0x0000000000288947 */ /* 0x018fea0003800000 */
[----:B------:R-:W3:Y:S02]  /*74c0*/  LDC R4, c[0x0][0x8f4] ;  /* 0x00023d00ff047b82 */ /* 0x000ee40000000800 */
[----:B---3--:R-:W-:-:S05]  /*74d0*/  IADD3 R3, P0, R13, R4, RZ ;  /* 0x000000040d037210 */ /* 0x008fca0007f1e0ff */
[----:B------:R-:W-:-:S04]  /*74e0*/  IMAD.X R11, RZ, RZ, R5, P0 ;  /* 0x000000ffff0b7224 */ /* 0x000fc800000e0605 */
[----:B------:R-:W-:-:S04]  /*74f0*/  IMAD.WIDE.U32 R4, R11, R14, RZ ;  /* 0x0000000e0b047225 */ /* 0x000fc800078e00ff */
[----:B------:R-:W-:-:S04]  /*7500*/  IMAD.WIDE.U32 R6, P0, R3, R15, R4 ;  /* 0x0000000f03067225 */ /* 0x000fc80007800004 */
[----:B------:R-:W-:Y:S01]  /*7510*/  IMAD.WIDE.U32 R4, R3, R14, RZ ;  /* 0x0000000e03047225 */ /* 0x000fe200078e00ff */
[----:B------:R-:W-:-:S03]  /*7520*/  IADD3.X R9, RZ, RZ, RZ, P0, !PT ;  /* 0x000000ffff097210 */ /* 0x000fc600007fe4ff */
[----:B------:R-:W-:Y:S01]  /*7530*/  IMAD.MOV.U32 R8, RZ, RZ, R7 ;  /* 0x000000ffff087224 */ /* 0x000fe200078e0007 */
[----:B------:R-:W-:-:S05]  /*7540*/  IADD3 RZ, P0, R5, R6, RZ ;  /* 0x0000000605ff7210 */ /* 0x000fca0007f1e0ff */
[----:B------:R-:W-:-:S08]  /*7550*/  IMAD.WIDE.U32.X R4, R11, R15, R8, P0 ;  /* 0x0000000f0b047225 */ /* 0x000fd000000e0408 */
.L_x_135:
[----:B------:R-:W-:Y:S01]  /*7560*/  ISETP.NE.AND P0, PT, R2, 0x1, PT ;  /* 0x000000010200780c */ /* 0x000fe20003f05270 */
[----:B------:R-:W-:Y:S01]  /*7570*/  IMAD.MOV R20, RZ, RZ, -R20 ;  /* 0x000000ffff147224 */ /* 0x000fe200078e0a14 */
[----:B-1----:R-:W-:Y:S02]  /*7580*/  SHF.R.U64 R3, R4, R28, R5 ;  /* 0x0000001c04037219 */ /* 0x002fe40000001205 */
[----:B------:R-:W-:Y:S02]  /*7590*/  LOP3.LUT R154, R10, R27, RZ, 0xc0, !PT ;  /* 0x0000001b0a9a7212 */ /* 0x000fe400078ec0ff */
[----:B------:R-:W-:Y:S01]  /*75a0*/  IADD3 R5, R25, -0x1, RZ ;  /* 0xffffffff19057810 */ /* 0x000fe20007ffe0ff */
[----:B------:R-:W-:Y:S01]  /*75b0*/  IMAD.MOV R4, RZ, RZ, -R3 ;  /* 0x000000ffff047224 */ /* 0x000fe200078e0a03 */
[----:B------:R-:W-:Y:S01]  /*75c0*/  R2UR UR47, R31 ;  /* 0x000000001f2f72ca */ /* 0x000fe200000e0000 */
[----:B------:R-:W-:Y:S01]  /*75d0*/  IMAD R154, R26, R3, R154 ;  /* 0x000000031a9a7224 */ /* 0x000fe200078e029a */
[----:B------:R-:W-:Y:S01]  /*75e0*/  LOP3.LUT R12, R12, R5, RZ, 0xc0, !PT ;  /* 0x000000050c0c7212 */ /* 0x000fe200078ec0ff */
[----:B--2---:R-:W-:-:S02]  /*75f0*/  IMAD R3, R4, R29, R13 ;  /* 0x0000001d04037224 */ /* 0x004fc400078e020d */
[----:B------:R-:W-:Y:S02]  /*7600*/  @P0 IMAD R23, R21, R20, R24 ;  /* 0x0000001415170224 */ /* 0x000fe400078e0218 */
[----:B------:R-:W-:Y:S02]  /*7610*/  IMAD R3, R3, R25, R12 ;  /* 0x0000001903037224 */ /* 0x000fe400078e020c */
[----:B------:R-:W-:Y:S02]  /*7620*/  IMAD R154, R154, R30, R23 ;  /* 0x0000001e9a9a7224 */ /* 0x000fe400078e0217 */
[----:B------:R-:W-:-:S03]  /*7630*/  IMAD.MOV.U32 R4, RZ, RZ, 0x1 ;  /* 0x00000001ff047424 */ /* 0x000fc600078e00ff */
[----:B------:R-:W-:Y:S02]  /*7640*/  SEL R153, R3, R154, !P0 ;  /* 0x0000009a03997207 */ /* 0x000fe40004000000 */
[----:B------:R-:W-:-:S07]  /*7650*/  SEL R154, R154, R3, !P0 ;  /* 0x000000039a9a7207 */ /* 0x000fce0004000000 */
.L_x_133:
[----:B------:R-:W-:Y:S01]  /*7660*/  UIADD3 UR48, UR49, UR48, URZ ;  /* 0x0000003031307290 */ /* 0x000fe2000fffe03f */
[----:B------:R-:W-:Y:S01]  /*7670*/  LOP3.LUT P0, RZ, R4, 0xff, RZ, 0xc0, !PT ;  /* 0x000000ff04ff7812 */ /* 0x000fe2000780c0ff */
[----:B------:R-:W-:Y:S01]  /*7680*/  UIADD3 UR42, UR42, 0x8, URZ ;  /* 0x000000082a2a7890 */ /* 0x000fe2000fffe03f */
[----:B------:R-:W-:Y:S01]  /*7690*/  MOV R161, R0 ;  /* 0x0000000000a17202 */ /* 0x000fe20000000f00 */
[----:B------:R-:W-:Y:S02]  /*76a0*/  USHF.R.U32.HI UR4, URZ, 0x2, UR48 ;  /* 0x000000023f047899 */ /* 0x000fe40008011630 */
[----:B------:R-:W-:Y:S02]  /*76b0*/  UISETP.GT.U32.AND UP0, UPT, UR48, 0x3, UPT ;  /* 0x000000033000788c */ /* 0x000fe4000bf04070 */
[----:B------:R-:W-:Y:S02]  /*76c0*/  ULOP3.LUT UR4, UR4, 0x1, URZ, 0xc0, !UPT ;  /* 0x0000000104047892 */ /* 0x000fe4000f8ec03f */
[----:B------:R-:W-:-:S02]  /*76d0*/  UISETP.LT.U32.AND UP0, UPT, UR49, 0x4, UP0 ;  /* 0x000000043100788c */ /* 0x000fc40008701070 */
[----:B------:R-:W-:Y:S02]  /*76e0*/  UISETP.NE.U32.AND UP1, UPT, UR4, 0x1, UPT ;  /* 0x000000010400788c */ /* 0x000fe4000bf25070 */
[----:B------:R-:W-:Y:S02]  /*76f0*/  USEL UR5, URZ, 0x1, !UP0 ;  /* 0x000000013f057887 */ /* 0x000fe4000c000000 */
[----:B------:R-:W-:Y:S02]  /*7700*/  UISETP.GT.U32.AND UP1, UPT, UR49, 0x3, !UP1 ;  /* 0x000000033100788c */ /* 0x000fe4000cf24070 */
[----:B------:R-:W-:Y:S02]  /*7710*/  ULOP3.LUT UR48, UR48, 0x3, URZ, 0xc0, !UPT ;  /* 0x0000000330307892 */ /* 0x000fe4000f8ec03f */
[----:B------:R-:W-:-:S04]  /*7720*/  USEL UR4, URZ, 0x1, !UP1 ;  /* 0x000000013f047887 */ /* 0x000fc8000c800000 */
[----:B------:R-:W-:Y:S01]  /*7730*/  ULOP3.LUT UR43, UR4, UR43, UR5, 0x96, !UPT ;  /* 0x0000002b042b7292 */ /* 0x000fe2000f8e9605 */
[----:B------:R-:W-:Y:S11]  /*7740*/  @P0 BRA `(.L_x_136) ;  /* 0xffffff9c00500947 */ /* 0x000ff6000383ffff */
[----:B------:R-:W-:-:S13]  /*7750*/  PLOP3.LUT P0, PT, PT, PT, PT, 0x8, 0x0 ;  /* 0x000000000000781c */ /* 0x000fda0003f0e170 */
.L_x_17:
[----:B------:R-:W-:Y:S05]  /*7760*/  @P0 BRA `(.L_x_9) ;  /* 0x0000003000140947 */ /* 0x000fea0003800000 */
[----:B------:R-:W-:Y:S01]  /*7770*/  ULDC.64 UR6, c[0x0][0x588] ;  /* 0x0001620000067ab9 */ /* 0x000fe20000000a00 */
[----:B------:R-:W-:Y:S01]  /*7780*/  ISETP.NE.U32.AND P1, PT, R165, RZ, PT ;  /* 0x000000ffa500720c */ /* 0x000fe20003f25070 */
[----:B------:R-:W-:-:S04]  /*7790*/  DEPBAR.LE SB0, 0x0 ;  /* 0x000080000000791a */ /* 0x000fc80000000000 */
[----:B------:R-:W-:Y:S01]  /*77a0*/  ISETP.NE.U32.AND P0, PT, RZ, UR6, PT ;  /* 0x00000006ff007c0c */ /* 0x000fe2000bf05070 */
[----:B------:R-:W-:Y:S01]  /*77b0*/  BSSY B0, `(.L_x_137) ;  /* 0x0000015000007945 */ /* 0x000fe20003800000 */
[----:B------:R-:W-:Y:S02]  /*77c0*/  ISETP.NE.AND.EX P1, PT, R164, RZ, PT, P1 ;  /* 0x000000ffa400720c */ /* 0x000fe40003f25310 */
[----:B------:R-:W-:-:S13]  /*77d0*/  ISETP.NE.AND.EX P0, PT, RZ, UR7, PT, P0 ;  /* 0x00000007ff007c0c */ /* 0x000fda000bf05300 */
[----:B------:R-:W-:Y:S05]  /*77e0*/  @P0 BRA P1, `(.L_x_138) ;  /* 0x0000000000440947 */ /* 0x000fea0000800000 */
[----:B------:R-:W-:-:S04]  /*77f0*/  ISETP.NE.U32.AND P0, PT, R165, RZ, PT ;  /* 0x000000ffa500720c */ /* 0x000fc80003f05070 */
[----:B------:R-:W-:-:S13]  /*7800*/  ISETP.NE.AND.EX P0, PT, R164, RZ, PT, P0 ;  /* 0x000000ffa400720c */ /* 0x000fda0003f05300 */
[----:B------:R-:W-:Y:S05]  /*7810*/  @!P0 BRA `(.L_x_139) ;  /* 0x00000000002c8947 */ /* 0x000fea0003800000 */
[----:B------:R-:W-:-:S13]  /*7820*/  LOP3.LUT P0, RZ, R152, 0xff, RZ, 0xc0, !PT ;  /* 0x000000ff98ff7812 */ /* 0x000fda000780c0ff */
[----:B------:R-:W-:Y:S05]  /*7830*/  @!P0 BRA `(.L_x_140) ;  /* 0x0000000000108947 */ /* 0x000fea0003800000 */
[----:B-----5:R-:W-:-:S13]  /*7840*/  FSETP.NEU.AND P0, PT, R155, RZ, PT ;  /* 0x000000ff9b00720b */ /* 0x020fda0003f0d000 */
[----:B------:R-:W-:Y:S05]  /*7850*/  @!P0 BREAK B0 ;  /* 0x0000000000008942 */ /* 0x000fea0003800000 */
[----:B------:R-:W-:Y:S05]  /*7860*/  @P0 BRA `(.L_x_138) ;  /* 0x0000000000240947 */ /* 0x000fea0003800000 */
[----:B------:R-:W-:Y:S05]  /*7870*/  BRA `(.L_x_9) ;  /* 0x0000002c00d07947 */ /* 0x000fea0003800000 */
.L_x_140:
[----:B------:R-:W-:-:S04]  /*7880*/  ISETP.NE.U32.AND P0, PT, RZ, UR6, PT ;  /* 0x00000006ff007c0c */ /* 0x000fc8000bf05070 */
[----:B------:R-:W-:-:S13]  /*7890*/  ISETP.NE.AND.EX P0, PT, RZ, UR7, PT, P0 ;  /* 0x00000007ff007c0c */ /* 0x000fda000bf05300 */
[----:B------:R-:W-:Y:S05]  /*78a0*/  @!P0 BREAK B0 ;  /* 0x0000000000008942 */ /* 0x000fea0003800000 */
[----:B------:R-:W-:Y:S05]  /*78b0*/  @P0 BRA `(.L_x_138) ;  /* 0x0000000000100947 */ /* 0x000fea0003800000 */
[----:B------:R-:W-:Y:S05]  /*78c0*/  BRA `(.L_x_9) ;  /* 0x0000002c00bc7947 */ /* 0x000fea0003800000 */
.L_x_139:
[----:B-----5:R-:W-:-:S13]  /*78d0*/  FSETP.NEU.AND P0, PT, R155, RZ, PT ;  /* 0x000000ff9b00720b */ /* 0x020fda0003f0d000 */
[----:B------:R-:W-:Y:S05]  /*78e0*/  @!P0 BREAK B0 ;  /* 0x0000000000008942 */ /* 0x000fea0003800000 */
[----:B------:R-:W-:Y:S05]  /*78f0*/  @!P0 BRA `(.L_x_9) ;  /* 0x0000002c00b08947 */ /* 0x000fea0003800000 */
.L_x_138:
[----:B------:R-:W-:Y:S05]  /*7900*/  BSYNC B0 ;  /* 0x0000000000007941 */ /* 0x000fea0003800000 */
.L_x_137:
[----:B------:R-:W-:-:S04]  /*7910*/  LOP3.LUT R19, R19, 0x1, RZ, 0xfc, !PT ;  /* 0x0000000113137812 */ /* 0x000fc800078efcff */
[----:B------:R-:W-:-:S13]  /*7920*/  ISETP.NE.AND P0, PT, R19, 0x3, PT ;  /* 0x000000031300780c */ /* 0x000fda0003f05270 */
[----:B------:R-:W-:Y:S05]  /*7930*/  @!P0 BRA `(.L_x_141) ;  /* 0x0000000000048947 */ /* 0x000fea0003800000 */
[----:B------:R-:W-:Y:S01]  /*7940*/  BPT.TRAP 0x1 ;  /* 0x000000040000795c */ /* 0x000fe20000300000 */
.L_x_141:
[----:B------:R-:W3:Y:S01]  /*7950*/  S2UR UR5, SR_CgaCtaId ;  /* 0x00000000000579c3 */ /* 0x000ee20000008800 */
[----:B------:R-:W-:Y:S02]  /*7960*/  UMOV UR4, 0x400 ;  /* 0x0000040000047882 */ /* 0x000fe40000000000 */
[----:B---3--:R-:W-:-:S04]  /*7970*/  ULEA UR4, UR5, UR4, 0x18 ;  /* 0x0000000405047291 */ /* 0x008fc8000f8ec03f */
[----:B------:R-:W-:-:S04]  /*7980*/  ULEA UR4, UR36, UR4, 0x3 ;  /* 0x0000000424047291 */ /* 0x000fc8000f8e183f */
[----:B------:R-:W-:-:S04]  /*7990*/  UIADD3 UR4, UR4, 0x60, URZ ;  /* 0x0000006004047890 */ /* 0x000fc8000fffe03f */
[----:B------:R-:W-:-:S09]  /*79a0*/  UPRMT UR4, UR5, 0x654, UR4 ;  /* 0x0000065405047896 */ /* 0x000fd20008000004 */
[----:B------:R-:W-:Y:S01]  /*79b0*/  SYNCS.ARRIVE.TRANS64.RED.A1T0 RZ, [UR4], RZ ;  /* 0x000000ffffff79a7 */ /* 0x000fe20008100404 */
[----:B------:R-:W-:Y:S05]  /*79c0*/  BRA `(.L_x_9) ;  /* 0x0000002c007c7947 */ /* 0x000fea0003800000 */
.L_x_8:
[----:B------:R-:W-:Y:S01]  /*79d0*/  ULDC.64 UR4, c[0x0][0x8f8] ;  /* 0x00023e0000047ab9 */ /* 0x000fe20000000a00 */
[----:B------:R-:W-:Y:S01]  /*79e0*/  PRMT R11, RZ, 0x7610, R11 ;  /* 0x00007610ff0b7816 */ /* 0x000fe2000000000b */
[----:B------:R-:W-:Y:S01]  /*79f0*/  IMAD.MOV.U32 R7, RZ, RZ, -0x1 ;  /* 0xffffffffff077424 */ /* 0x000fe200078e00ff */
[----:B------:R-:W-:Y:S01]  /*7a00*/  ISETP.GE.U32.AND P0, PT, R16, UR4, PT ;  /* 0x0000000410007c0c */ /* 0x000fe2000bf06070 */
[----:B------:R-:W-:Y:S01]  /*7a10*/  IMAD.MOV.U32 R6, RZ, RZ, -0x1 ;  /* 0xffffffffff067424 */ /* 0x000fe200078e00ff */
[----:B------:R-:W-:Y:S02]  /*7a20*/  MOV R13, 0xffffffff ;  /* 0xffffffff000d7802 */ /* 0x000fe40000000f00 */
[----:B------:R-:W-:-:S13]  /*7a30*/  ISETP.GE.U32.AND.EX P0, PT, R17, UR5, PT, P0 ;  /* 0x0000000511007c0c */ /* 0x000fda000bf06100 */
        /* <DEDUP_REMOVED lines=19> */
.L_x_143:
[-CC-:B------:R-:W-:Y:S01]  /*7b70*/  SHF.R.U64 R20, R14, R24.reuse, R15.reuse ;  /* 0x000000180e147219 */ /* 0x180fe2000000120f */
[----:B------:R-:W1:Y:S01]  /*7b80*/  LDC R28, c[0x0][0x8c0] ;  /* 0x00023000ff1c7b82 */ /* 0x000e620000000800 */
[----:B------:R-:W-:Y:S01]  /*7b90*/  SHF.R.U32.HI R6, RZ, R24, R15 ;  /* 0x00000018ff067219 */ /* 0x000fe2000001160f */
[----:B------:R-:W-:Y:S01]  /*7ba0*/  ULDC UR4, c[0x0][0x150] ;  /* 0x0000540000047ab9 */ /* 0x000fe20000000800 */
[----:B------:R-:W-:Y:S02]  /*7bb0*/  IADD3 R9, P0, RZ, -R20, RZ ;  /* 0x80000014ff097210 */ /* 0x000fe40007f1e0ff */
[----:B------:R-:W-:Y:S02]  /*7bc0*/  I2FP.F32.U32 R11, R8 ;  /* 0x00000008000b7245 */ /* 0x000fe40000201000 */
[----:B------:R-:W-:Y:S01]  /*7bd0*/  IADD3.X R7, RZ, ~R6, RZ, P0, !PT ;  /* 0x80000006ff077210 */ /* 0x000fe200007fe4ff */
[----:B------:R-:W2:Y:S01]  /*7be0*/  LDC.64 R30, c[0x0][0x8e8] ;  /* 0x00023a00ff1e7b82 */ /* 0x000ea20000000a00 */
[----:B------:R-:W-:Y:S01]  /*7bf0*/  MOV R13, 0xffffffff ;  /* 0xffffffff000d7802 */ /* 0x000fe20000000f00 */
[----:B------:R-:W-:Y:S01]  /*7c00*/  FMUL R11, R11, UR4 ;  /* 0x000000040b0b7c20 */ /* 0x000fe20008400000 */
[----:B------:R-:W-:Y:S01]  /*7c10*/  ULDC UR4, c[0x0][0x154] ;  /* 0x0000550000047ab9 */ /* 0x000fe20000000800 */
[----:B------:R-:W-:-:S02]  /*7c20*/  IMAD R12, R7, R26, RZ ;  /* 0x0000001a070c7224 */ /* 0x000fc400078e02ff */
[C---:B------:R-:W-:Y:S02]  /*7c30*/  IMAD.WIDE.U32 R6, R9.reuse, R26, R16 ;  /* 0x0000001a09067225 */ /* 0x040fe400078e0010 */
[----:B------:R-:W3:Y:S01]  /*7c40*/  LDC R24, c[0x0][0x8b0] ;  /* 0x00022c00ff187b82 */ /* 0x000ee20000000800 */
[----:B------:R-:W4:Y:S01]  /*7c50*/  F2I.U32.TRUNC.NTZ R11, R11 ;  /* 0x0000000b000b7305 */ /* 0x000f22000020f000 */
[----:B------:R-:W-:-:S04]  /*7c60*/  IMAD R9, R9, R27, R12 ;  /* 0x0000001b09097224 */ /* 0x000fc800078e020c */
[----:B------:R-:W-:Y:S02]  /*7c70*/  IMAD.IADD R7, R7, 0x1, R9 ;  /* 0x0000000107077824 */ /* 0x000fe400078e0209 */
[----:B------:R-:W5:Y:S03]  /*7c80*/  LDC R9, c[0x0][0x144] ;  /* 0x00005100ff097b82 */ /* 0x000f660000000800 */
[--C-:B-1----:R-:W-:Y:S02]  /*7c90*/  SHF.R.U64 R14, R6, R28, R7.reuse ;  /* 0x0000001c060e7219 */ /* 0x102fe40000001207 */
[----:B------:R-:W-:Y:S02]  /*7ca0*/  I2FP.F32.U32 R6, R10 ;  /* 0x0000000a00067245 */ /* 0x000fe40000201000 */
[----:B------:R-:W-:Y:S01]  /*7cb0*/  SHF.R.U32.HI R7, RZ, R28, R7 ;  /* 0x0000001cff077219 */ /* 0x000fe20000011607 */
[----:B------:R-:W1:Y:S01]  /*7cc0*/  LDC R25, c[0x0][0x148] ;  /* 0x00005200ff197b82 */ /* 0x000e620000000800 */
[----:B--2---:R-:W-:Y:S01]  /*7cd0*/  ISETP.NE.U32.AND P0, PT, R30, RZ, PT ;  /* 0x000000ff1e00720c */ /* 0x004fe20003f05070 */
[----:B------:R-:W-:Y:S01]  /*7ce0*/  FMUL R12, R6, UR4 ;  /* 0x00000004060c7c20 */ /* 0x000fe20008400000 */
[----:B------:R-:W-:Y:S01]  /*7cf0*/  ULDC UR4, c[0x0][0x900] ;  /* 0x0002400000047ab9 */ /* 0x000fe20000000800 */
[----:B----4-:R-:W-:Y:S01]  /*7d00*/  IMAD.MOV R11, RZ, RZ, -R11 ;  /* 0x000000ffff0b7224 */ /* 0x010fe200078e0a0b */
[----:B------:R-:W-:-:S02]  /*7d10*/  ISETP.NE.AND.EX P0, PT, R31, RZ, PT, P0 ;  /* 0x000000ff1f00720c */ /* 0x000fc40003f05300 */
[----:B------:R-:W-:Y:S01]  /*7d20*/  SHF.L.U32 R32, R13, UR4, RZ ;  /* 0x000000040d207c19 */ /* 0x000fe200080006ff */
[----:B------:R-:W2:Y:S01]  /*7d30*/  LDC R26, c[0x0][0x8a8] ;  /* 0x00022a00ff1a7b82 */ /* 0x000ea20000000800 */
[-CC-:B---3--:R-:W-:Y:S02]  /*7d40*/  SHF.R.U64 R21, R14, R24.reuse, R7.reuse ;  /* 0x000000180e157219 */ /* 0x188fe40000001207 */
[----:B------:R-:W-:Y:S02]  /*7d50*/  SHF.R.U32.HI R6, RZ, R24, R7 ;  /* 0x00000018ff067219 */ /* 0x000fe40000011607 */
[----:B------:R3:W4:Y:S02]  /*7d60*/  F2I.U32.TRUNC.NTZ R24, R12 ;  /* 0x0000000c00187305 */ /* 0x000724000020f000 */
[--C-:B------:R-:W-:Y:S01]  /*7d70*/  SHF.R.U64 R23, R21, UR4, R6.reuse ;  /* 0x0000000415177c19 */ /* 0x100fe20008001206 */
[----:B------:R-:W1:Y:S01]  /*7d80*/  LDC R27, c[0x0][0x8f0] ;  /* 0x00023c00ff1b7b82 */ /* 0x000e620000000800 */
[----:B------:R-:W-:Y:S01]  /*7d90*/  SHF.R.U32.HI R7, RZ, UR4, R6 ;  /* 0x00000004ff077c19 */ /* 0x000fe20008011606 */
[----:B-----5:R-:W-:-:S02]  /*7da0*/  IMAD R28, R9, R11, R8 ;  /* 0x0000000b091c7224 */ /* 0x020fc400078e0208 */
[----:B------:R-:W-:-:S04]  /*7db0*/  IMAD.MOV.U32 R6, RZ, RZ, R23 ;  /* 0x000000ffff067224 */ /* 0x000fc800078e0017 */
[----:B------:R-:W1:Y:S08]  /*7dc0*/  LDC R29, c[0x0][0x8e0] ;  /* 0x00023800ff1d7b82 */ /* 0x000e700000000800 */
        /* <DEDUP_REMOVED lines=12> */
.L_x_144:
[----:B------:R-:W-:Y:S01]  /*7e90*/  ISETP.NE.AND P0, PT, R2, 0x1, PT ;  /* 0x000000010200780c */ /* 0x000fe20003f05270 */
[----:B------:R-:W-:Y:S01]  /*7ea0*/  USHF.L.U32 UR4, UR38, UR4, URZ ;  /* 0x0000000426047299 */ /* 0x000fe2000800063f */
[----:B------:R-:W-:Y:S01]  /*7eb0*/  LOP3.LUT R32, RZ, R32, RZ, 0x33, !PT ;  /* 0x00000020ff207212 */ /* 0x000fe200078e33ff */
[----:B------:R-:W-:Y:S01]  /*7ec0*/  IMAD.MOV R24, RZ, RZ, -R24 ;  /* 0x000000ffff187224 */ /* 0x000fe200078e0a18 */
[----:B-1----:R-:W-:Y:S01]  /*7ed0*/  SHF.R.U64 R7, R6, R27, R7 ;  /* 0x0000001b06077219 */ /* 0x002fe20000001207 */
[----:B------:R-:W-:Y:S01]  /*7ee0*/  IMAD.MOV.U32 R11, RZ, RZ, 0x1 ;  /* 0x00000001ff0b7424 */ /* 0x000fe200078e00ff */
[----:B------:R-:W-:Y:S02]  /*7ef0*/  LOP3.LUT R6, R21, R32, RZ, 0xc0, !PT ;  /* 0x0000002015067212 */ /* 0x000fe400078ec0ff */
[----:B--2---:R-:W-:Y:S01]  /*7f00*/  IADD3 R9, R26, -0x1, RZ ;  /* 0xffffffff1a097810 */ /* 0x004fe20007ffe0ff */
[----:B------:R-:W-:Y:S01]  /*7f10*/  IMAD.MOV R8, RZ, RZ, -R7 ;  /* 0x000000ffff087224 */ /* 0x000fe200078e0a07 */
[----:B------:R-:W-:Y:S01]  /*7f20*/  MOV R13, R20 ;  /* 0x00000014000d7202 */ /* 0x000fe20000000f00 */
[----:B------:R-:W-:Y:S01]  /*7f30*/  IMAD R7, R7, UR4, R6 ;  /* 0x0000000407077c24 */ /* 0x000fe2000f8e0206 */
[----:B------:R-:W-:Y:S01]  /*7f40*/  LOP3.LUT R9, R14, R9, RZ, 0xc0, !PT ;  /* 0x000000090e097212 */ /* 0x000fe200078ec0ff */
[----:B------:R-:W-:-:S02]  /*7f50*/  @P0 IMAD R28, R25, R24, R10 ;  /* 0x00000018191c0224 */ /* 0x000fc400078e020a */
[----:B------:R-:W-:Y:S02]  /*7f60*/  IMAD R6, R8, R29, R23 ;  /* 0x0000001d08067224 */ /* 0x000fe400078e0217 */
[----:B------:R-:W-:Y:S02]  /*7f70*/  IMAD R7, R7, R33, R28 ;  /* 0x0000002107077224 */ /* 0x000fe400078e021c */
[----:B------:R-:W-:-:S05]  /*7f80*/  IMAD R8, R6, R26, R9 ;  /* 0x0000001a06087224 */ /* 0x000fca00078e0209 */
[----:B------:R-:W-:Y:S02]  /*7f90*/  SEL R6, R8, R7, !P0 ;  /* 0x0000000708067207 */ /* 0x000fe40004000000 */
[----:B------:R-:W-:-:S07]  /*7fa0*/  SEL R7, R7, R8, !P0 ;  /* 0x0000000807077207 */ /* 0x000fce0004000000 */
.L_x_142:
[----:B------:R-:W-:-:S08]  /*7fb0*/  NOP ;  /* 0x0000000000007918 */ /* 0x000fd00000000000 */
[----:B------:R-:W1:-:S00]  /*7fc0*/  USETMAXREG.DEALLOC.CTAPOOL 0x28 ;  /* 0x00000028000079c8 */ /* 0x000e4000080e0500 */
[----:B-1----:R-:W-:-:S13]  /*7fd0*/  ISETP.NE.AND P0, PT, R0, 0x1, PT ;  /* 0x000000010000780c */ /* 0x002fda0003f05270 */
[----:B------:R-:W-:Y:S05]  /*7fe0*/  @!P0 BRA `(.L_x_9) ;  /* 0x0000002400f48947 */ /* 0x000fea0003800000 */
[----:B------:R-:W-:Y:S05]  /*7ff0*/  @!P3 BRA `(.L_x_145) ;  /* 0x000000180010b947 */ /* 0x000fea0003800000 */
[----:B------:R-:W-:-:S04]  /*8000*/  PRMT R3, R3, 0x9910, RZ ;  /* 0x0000991003037816 */ /* 0x000fc800000000ff */
[----:B------:R-:W-:-:S04]  /*8010*/  ISETP.NE.AND P0, PT, R3, RZ, PT ;  /* 0x000000ff0300720c */ /* 0x000fc80003f05270 */
[----:B------:R-:W-:-:S13]  /*8020*/  ISETP.NE.OR P0, PT, R0, 0x2, !P0 ;  /* 0x000000020000780c */ /* 0x000fda0004705670 */
[----:B------:R-:W-:Y:S05]  /*8030*/  @P0 BRA `(.L_x_9) ;  /* 0x0000002400e00947 */ /* 0x000fea0003800000 */
[----:B------:R-:W-:-:S13]  /*8040*/  LOP3.LUT P1, RZ, R11, 0xff, RZ, 0xc0, !PT ;  /* 0x000000ff0bff7812 */ /* 0x000fda000782c0ff */
[----:B------:R-:W-:Y:S05]  /*8050*/  @!P1 BRA `(.L_x_146) ;  /* 0x0000000000189947 */ /* 0x000fea0003800000 */
[----:B------:R-:W-:Y:S01]  /*8060*/  UMOV UR4, 0x400 ;  /* 0x0000040000047882 */ /* 0x000fe20000000000 */
[----:B------:R-:W-:Y:S01]  /*8070*/  IMAD.MOV.U32 R0, RZ, RZ, RZ ;  /* 0x000000ffff007224 */ /* 0x000fe200078e00ff */
[----:B------:R-:W-:-:S04]  /*8080*/  ULEA UR4, UR37, UR4, 0x18 ;  /* 0x0000000425047291 */ /* 0x000fc8000f8ec03f */
[----:B------:R-:W-:-:S05]  /*8090*/  SHF.L.U32 R0, R0, 0x1f, RZ ;  /* 0x0000001f00007819 */ /* 0x000fca00000006ff */
[----:B------:R-:W1:Y:S02]  /*80a0*/  SYNCS.PHASECHK.TRANS64.TRYWAIT P0, [UR4+0x88], R0 ;  /* 0x00008800ff0075a7 */ /* 0x000e640008000144 */
[----:B-1----:R-:W-:Y:S05]  /*80b0*/  @!P0 BRA `(.L_x_147) ;  /* 0x0000002800988947 */ /* 0x002fea0003800000 */
.L_x_146:
[----:B------:R-:W-:Y:S01]  /*80c0*/  PRMT R8, RZ, 0x7610, R8 ;  /* 0x00007610ff087816 */ /* 0x000fe20000000008 */
[----:B------:R-:W-:Y:S06]  /*80d0*/  @P2 BRA `(.L_x_148) ;  /* 0x0000000000242947 */ /* 0x000fec0003800000 */
[----:B------:R-:W-:Y:S02]  /*80e0*/  ULDC.64 UR4, c[0x0][0x588] ;  /* 0x0001620000047ab9 */ /* 0x000fe40000000a00 */
[----:B------:R-:W-:-:S04]  /*80f0*/  ISETP.NE.U32.AND P0, PT, RZ, UR4, PT ;  /* 0x00000004ff007c0c */ /* 0x000fc8000bf05070 */
[----:B------:R-:W-:-:S13]  /*8100*/  ISETP.NE.AND.EX P0, PT, RZ, UR5, PT, P0 ;  /* 0x00000005ff007c0c */ /* 0x000fda000bf05300 */
[----:B------:R-:W-:Y:S05]  /*8110*/  @!P0 BRA `(.L_x_149) ;  /* 0x00000000000c8947 */ /* 0x000fea0003800000 */
[----:B------:R2:W5:Y:S01]  /*8120*/  LDG.E R12, desc[UR52][R4.64] ;  /* 0x00000034040c7981 */ /* 0x000562000c1e1900 */
[----:B------:R-:W-:Y:S01]  /*8130*/  IMAD.MOV.U32 R8, RZ, RZ, 0x1 ;  /* 0x00000001ff087424 */ /* 0x000fe200078e00ff */
[----:B------:R-:W-:Y:S06]  /*8140*/  BRA `(.L_x_148) ;  /* 0x0000000000087947 */ /* 0x000fec0003800000 */
.L_x_149:
[----:B------:R-:W3:Y:S01]  /*8150*/  LDC R12, c[0x0][0x580] ;  /* 0x00016000ff0c7b82 */ /* 0x000ee20000000800 */
[----:B------:R-:W-:-:S07]  /*8160*/  MOV R8, 0x1 ;  /* 0x0000000100087802 */ /* 0x000fce0000000f00 */
.L_x_148:
[----:B------:R-:W-:Y:S05]  /*8170*/  @!P1 BRA `(.L_x_150) ;  /* 0x0000001400389947 */ /* 0x000fea0003800000 */
[----:B-1----:R-:W1:Y:S01]  /*8180*/  LDC R3, c[0x0][0x8a8] ;  /* 0x00022a00ff037b82 */ /* 0x002e620000000800 */
[----:B------:R-:W-:Y:S01]  /*8190*/  IMAD.MOV.U32 R0, RZ, RZ, -0x1 ;  /* 0xffffffffff007424 */ /* 0x000fe200078e00ff */
[----:B------:R-:W-:Y:S01]  /*81a0*/  ULDC UR4, c[0x0][0x900] ;  /* 0x0002400000047ab9 */ /* 0x000fe20000000800 */
[----:B------:R-:W-:Y:S01]  /*81b0*/  LOP3.LUT R9, R19, 0x2, RZ, 0xfc, !PT ;  /* 0x0000000213097812 */ /* 0x000fe200078efcff */
[----:B------:R-:W-:Y:S02]  /*81c0*/  USHF.L.U32 UR21, UR38, UR4, URZ ;  /* 0x0000000426157299 */ /* 0x000fe4000800063f */
[----:B------:R-:W-:Y:S01]  /*81d0*/  SHF.L.U32 R0, R0, UR4, RZ ;  /* 0x0000000400007c19 */ /* 0x000fe200080006ff */
[----:B------:R-:W-:Y:S01]  /*81e0*/  ULDC.64 UR22, c[0x0][0x198] ;  /* 0x0000660000167ab9 */ /* 0x000fe20000000a00 */
[----:B------:R-:W-:Y:S01]  /*81f0*/  ULDC.64 UR4, c[0x0][0x588] ;  /* 0x0001620000047ab9 */ /* 0x000fe20000000a00 */
[----:B------:R-:W-:Y:S01]  /*8200*/  ULDC.64 UR6, c[0x0][0x8f8] ;  /* 0x00023e0000067ab9 */ /* 0x000fe20000000a00 */
[----:B------:R-:W-:Y:S01]  /*8210*/  LOP3.LUT R0, RZ, R0, RZ, 0x33, !PT ;  /* 0x00000000ff007212 */ /* 0x000fe200078e33ff */
[----:B------:R-:W-:Y:S01]  /*8220*/  ULDC.64 UR14, c[0x0][0x590] ;  /* 0x00016400000e7ab9 */ /* 0x000fe20000000a00 */
[----:B-1----:R-:W-:-:S07]  /*8230*/  VIADD R3, R3, 0xffffffff ;  /* 0xffffffff03037836 */ /* 0x002fce0000000000 */
.L_x_206:
[----:B------:R-:W-:Y:S02]  /*8240*/  ISETP.NE.U32.AND P0, PT, RZ, UR14, PT ;  /* 0x0000000eff007c0c */ /* 0x000fe4000bf05070 */
[----:B------:R-:W-:Y:S02]  /*8250*/  R2UR UR19, R7 ;  /* 0x00000000071372ca */ /* 0x000fe400000e0000 */
[----:B------:R-:W-:Y:S02]  /*8260*/  R2UR UR18, R6 ;  /* 0x00000000061272ca */ /* 0x000fe400000e0000 */
[----:B------:R-:W-:-:S09]  /*8270*/  ISETP.NE.AND.EX P0, PT, RZ, UR15, PT, P0 ;  /* 0x0000000fff007c0c */ /* 0x000fd2000bf05300 */
[----:B------:R-:W-:Y:S02]  /*8280*/  USHF.L.U32 UR19, UR19, 0x8, URZ ;  /* 0x0000000813137899 */ /* 0x000fe4000800063f */
[----:B------:R-:W-:Y:S02]  /*8290*/  USHF.L.U32 UR18, UR18, 0x7, URZ ;  /* 0x0000000712127899 */ /* 0x000fe4000800063f */
[----:B---34-:R-:W-:Y:S10]  /*82a0*/  @!P0 BRA `(.L_x_151) ;  /* 0x00000000002c8947 */ /* 0x018ff40003800000 */
[----:B------:R-:W-:-:S04]  /*82b0*/  ISETP.NE.U32.AND P1, PT, RZ, UR4, PT ;  /* 0x00000004ff007c0c */ /* 0x000fc8000bf25070 */
[----:B------:R-:W-:-:S13]  /*82c0*/  ISETP.NE.AND.EX P1, PT, RZ, UR5, PT, P1 ;  /* 0x00000005ff007c0c */ /* 0x000fda000bf25310 */
[----:B------:R-:W-:Y:S05]  /*82d0*/  @!P1 BRA `(.L_x_152) ;  /* 0x0000000000189947 */ /* 0x000fea0003800000 */
[----:B--2---:R-:W1:Y:S01]  /*82e0*/  LDC.64 R4, c[0x0][0x588] ;  /* 0x00016200ff047b82 */ /* 0x004e620000000a00 */
[----:B------:R-:W-:-:S04]  /*82f0*/  IMAD R7, R13, UR14, RZ ;  /* 0x0000000e0d077c24 */ /* 0x000fc8000f8e02ff */
[----:B-1----:R-:W-:-:S05]  /*8300*/  IMAD.WIDE R4, R7, 0x4, R4 ;  /* 0x0000000407047825 */ /* 0x002fca00078e0204 */
[----:B---3-5:R4:W5:Y:S01]  /*8310*/  LDG.E R12, desc[UR52][R4.64] ;  /* 0x00000034040c7981 */ /* 0x028962000c1e1900 */
[----:B------:R-:W-:Y:S01]  /*8320*/  MOV R8, 0x1 ;  /* 0x0000000100087802 */ /* 0x000fe20000000f00 */
[----:B------:R-:W-:Y:S06]  /*8330*/  BRA `(.L_x_151) ;  /* 0x0000000000087947 */ /* 0x000fec0003800000 */
.L_x_152:
[----:B---3-5:R-:W1:Y:S01]  /*8340*/  LDC R12, c[0x0][0x580] ;  /* 0x00016000ff0c7b82 */ /* 0x028e620000000800 */
[----:B------:R-:W-:-:S07]  /*8350*/  IMAD.MOV.U32 R8, RZ, RZ, 0x1 ;  /* 0x00000001ff087424 */ /* 0x000fce00078e00ff */
.L_x_151:
[----:B------:R-:W-:Y:S05]  /*8360*/  @!P0 BRA `(.L_x_153) ;  /* 0x00000000001c8947 */ /* 0x000fea0003800000 */
[----:B------:R-:W-:-:S13]  /*8370*/  LOP3.LUT P2, RZ, R8, 0xff, RZ, 0xc0, !PT ;  /* 0x000000ff08ff7812 */ /* 0x000fda000784c0ff */
[----:B--2-4-:R-:W2:Y:S02]  /*8380*/  @!P2 LDC.64 R4, c[0x0][0x588] ;  /* 0x00016200ff04ab82 */ /* 0x014ea40000000a00 */
[----:B--2---:R-:W-:-:S04]  /*8390*/  @!P2 ISETP.NE.U32.AND P0, PT, R4, RZ, PT ;  /* 0x000000ff0400a20c */ /* 0x004fc80003f05070 */
[----:B------:R-:W-:Y:S02]  /*83a0*/  @!P2 ISETP.NE.AND.EX P1, PT, R5, RZ, PT, P0 ;  /* 0x000000ff0500a20c */ /* 0x000fe40003f25300 */
[----:B-1-3-5:R-:W-:Y:S02]  /*83b0*/  @P2 FSETP.EQ.AND P0, PT, R12, RZ, PT ;  /* 0x000000ff0c00220b */ /* 0x02afe40003f02000 */
[----:B------:R-:W-:Y:S01]  /*83c0*/  @!P2 PLOP3.LUT P0, PT, P1, PT, PT, 0x8, 0x0 ;  /* 0x000000000000a81c */ /* 0x000fe20000f0e170 */
[----:B------:R-:W-:-:S12]  /*83d0*/  BRA `(.L_x_154) ;  /* 0x0000000000047947 */ /* 0x000fd80003800000 */
.L_x_153:
[----:B-1-3-5:R-:W-:-:S13]  /*83e0*/  FSETP.EQ.AND P0, PT, R12, RZ, PT ;  /* 0x000000ff0c00720b */ /* 0x02afda0003f02000 */
.L_x_154:
[----:B------:R-:W-:Y:S02]  /*83f0*/  ISETP.NE.AND P2, PT, R9, 0x3, PT ;  /* 0x000000030900780c */ /* 0x000fe40003f45270 */
[----:B------:R-:W-:-:S04]  /*8400*/  ELECT P1, URZ, PT ;  /* 0x00000000003f782f */ /* 0x000fc80003820000 */
[----:B------:R-:W-:-:S07]  /*8410*/  PLOP3.LUT P0, PT, P1, P0, PT, 0x20, 0x0 ;  /* 0x000000000000781c */ /* 0x000fce0000f00470 */
[----:B------:R-:W-:Y:S06]  /*8420*/  @!P2 BRA `(.L_x_155) ;  /* 0x000000000004a947 */ /* 0x000fec0003800000 */
[----:B------:R-:W-:Y:S01]  /*8430*/  BPT.TRAP 0x1 ;  /* 0x000000040000795c */ /* 0x000fe20000300000 */
.L_x_155:
[----:B------:R-:W1:Y:S01]  /*8440*/  S2UR UR37, SR_CgaCtaId ;  /* 0x00000000002579c3 */ /* 0x000e620000008800 */
[----:B------:R-:W-:Y:S01]  /*8450*/  UMOV UR13, 0x400 ;  /* 0x00000400000d7882 */ /* 0x000fe20000000000 */
[----:B--2-4-:R-:W-:-:S05]  /*8460*/  IMAD.MOV.U32 R4, RZ, RZ, 0x1 ;  /* 0x00000001ff047424 */ /* 0x014fca00078e00ff */
[----:B------:R-:W-:Y:S01]  /*8470*/  SHF.L.U32 R4, R4, 0x1f, RZ ;  /* 0x0000001f04047819 */ /* 0x000fe200000006ff */
[----:B-1----:R-:W-:-:S09]  /*8480*/  ULEA UR13, UR37, UR13, 0x18 ;  /* 0x0000000d250d7291 */ /* 0x002fd2000f8ec03f */
[----:B------:R-:W1:Y:S02]  /*8490*/  SYNCS.PHASECHK.TRANS64.TRYWAIT P1, [UR13+0x60], R4 ;  /* 0x00006004ff0075a7 */ /* 0x000e64000802014d */
[----:B-1----:R-:W-:Y:S05]  /*84a0*/  @!P1 BRA `(.L_x_156) ;  /* 0x0000002400b49947 */ /* 0x002fea0003800000 */
.L_x_242:
[----:B------:R-:W-:Y:S04]  /*84b0*/  BSSY B0, `(.L_x_157) ;  /* 0x000000e000007945 */ /* 0x000fe80003800000 */
[----:B------:R-:W-:Y:S05]  /*84c0*/  @!P0 BRA `(.L_x_158) ;  /* 0x0000000000308947 */ /* 0x000fea0003800000 */
[----:B------:R-:W-:Y:S01]  /*84d0*/  R2UR UR20, R13 ;  /* 0x000000000d1472ca */ /* 0x000fe200000e0000 */
[----:B------:R-:W-:Y:S02]  /*84e0*/  UIADD3 UR8, UP0, UR22, 0x3f0, URZ ;  /* 0x000003f016087890 */ /* 0x000fe4000ff1e03f */
[----:B------:R-:W-:Y:S02]  /*84f0*/  UIADD3 UR16, UR13, 0x200, URZ ;  /* 0x000002000d107890 */ /* 0x000fe4000fffe03f */
[----:B------:R-:W-:Y:S02]  /*8500*/  UIADD3 UR17, UR13, 0x40, URZ ;  /* 0x000000400d117890 */ /* 0x000fe4000fffe03f */
[----:B------:R-:W-:Y:S01]  /*8510*/  UIADD3.X UR9, URZ, UR23, URZ, UP0, !UPT ;  /* 0x000000173f097290 */ /* 0x000fe200087fe43f */
[----:B------:R-:W-:Y:S01]  /*8520*/  UMOV UR10, 0x0 ;  /* 0x00000000000a7882 */ /* 0x000fe20000000000 */
[----:B------:R-:W-:-:S07]  /*8530*/  UMOV UR11, 0x10000000 ;  /* 0x10000000000b7882 */ /* 0x000fce0000000000 */
[----:B------:R2:W-:Y:S02]  /*8540*/  UTMALDG.3D [UR16], [UR8], desc[UR10] ;  /* 0x00000a10080075b4 */ /* 0x0005e40008011000 */
[----:B--2---:R-:W-:Y:S05]  /*8550*/  @!P2 BRA `(.L_x_159) ;  /* 0x000000000004a947 */ /* 0x004fea0003800000 */
[----:B------:R-:W-:Y:S01]  /*8560*/  BPT.TRAP 0x1 ;  /* 0x000000040000795c */ /* 0x000fe20000300000 */
.L_x_159:
[----:B-1----:R-:W1:Y:S02]  /*8570*/  LDC R5, c[0x0][0x800] ;  /* 0x00020000ff057b82 */ /* 0x002e640000000800 */
[----:B-1----:R2:W-:Y:S02]  /*8580*/  SYNCS.ARRIVE.TRANS64.RED.A0TR RZ, [UR13+0x40], R5 ;  /* 0x00004005ffff79a7 */ /* 0x0025e4000830040d */
.L_x_158:
[----:B------:R-:W-:Y:S05]  /*8590*/  BSYNC B0 ;  /* 0x0000000000007941 */ /* 0x000fea0003800000 */
.L_x_157:
[----:B------:R-:W-:Y:S05]  /*85a0*/  @!P2 BRA `(.L_x_160) ;  /* 0x000000000004a947 */ /* 0x000fea0003800000 */
[----:B------:R-:W-:Y:S01]  /*85b0*/  BPT.TRAP 0x1 ;  /* 0x000000040000795c */ /* 0x000fe20000300000 */
.L_x_160:
[----:B------:R-:W-:-:S04]  /*85c0*/  UIADD3 UR33, UR13, 0x40, URZ ;  /* 0x000000400d217890 */ /* 0x000fc8000fffe03f */
[----:B------:R-:W-:-:S09]  /*85d0*/  UPRMT UR16, UR37, 0x654, UR33 ;  /* 0x0000065425107896 */ /* 0x000fd20008000021 */
[----:B------:R-:W-:Y:S01]  /*85e0*/  SYNCS.ARRIVE.TRANS64.RED.A1T0 RZ, [UR16], RZ ;  /* 0x000000ffffff79a7 */ /* 0x000fe20008100410 */
[----:B------:R-:W-:Y:S05]  /*85f0*/  @!P2 BRA `(.L_x_161) ;  /* 0x000000000004a947 */ /* 0x000fea0003800000 */
[----:B------:R-:W-:Y:S01]  /*8600*/  BPT.TRAP 0x1 ;  /* 0x000000040000795c */ /* 0x000fe20000300000 */
.L_x_161:
[----:B------:R-:W3:Y:S02]  /*8610*/  SYNCS.PHASECHK.TRANS64.TRYWAIT P1, [UR13+0x68], R4 ;  /* 0x00006804ff0075a7 */ /* 0x000ee4000802014d */
[----:B---3--:R-:W-:Y:S05]  /*8620*/  @!P1 BRA `(.L_x_162) ;  /* 0x00000024006c9947 */ /* 0x008fea0003800000 */
.L_x_243:
[----:B------:R-:W-:Y:S04]  /*8630*/  BSSY B0, `(.L_x_163) ;  /* 0x0000010000007945 */ /* 0x000fe80003800000 */
[----:B------:R-:W-:Y:S05]  /*8640*/  @!P0 BRA `(.L_x_164) ;  /* 0x0000000000388947 */ /* 0x000fea0003800000 */
[----:B------:R-:W-:Y:S01]  /*8650*/  UIADD3 UR24, UP0, UR22, 0x3f0, URZ ;  /* 0x000003f016187890 */ /* 0x000fe2000ff1e03f */
[----:B------:R-:W-:Y:S01]  /*8660*/  R2UR UR12, R13 ;  /* 0x000000000d0c72ca */ /* 0x000fe200000e0000 */
[----:B------:R-:W-:Y:S02]  /*8670*/  UIADD3 UR11, UR19, 0x80, URZ ;  /* 0x00000080130b7890 */ /* 0x000fe4000fffe03f */
[----:B------:R-:W-:Y:S02]  /*8680*/  UIADD3 UR8, UR13, 0x2200, URZ ;  /* 0x000022000d087890 */ /* 0x000fe4000fffe03f */
[----:B------:R-:W-:Y:S02]  /*8690*/  UIADD3 UR9, UR13, 0x48, URZ ;  /* 0x000000480d097890 */ /* 0x000fe4000fffe03f */
[----:B------:R-:W-:Y:S01]  /*86a0*/  UIADD3.X UR25, URZ, UR23, URZ, UP0, !UPT ;  /* 0x000000173f197290 */ /* 0x000fe200087fe43f */
[----:B------:R-:W-:Y:S01]  /*86b0*/  UMOV UR26, 0x0 ;  /* 0x00000000001a7882 */ /* 0x000fe20000000000 */
[----:B------:R-:W-:Y:S01]  /*86c0*/  UMOV UR27, 0x10000000 ;  /* 0x10000000001b7882 */ /* 0x000fe20000000000 */
[----:B------:R-:W-:-:S06]  /*86d0*/  UMOV UR10, UR18 ;  /* 0x00000012000a7c82 */ /* 0x000fcc0008000000 */
[----:B------:R3:W-:Y:S02]  /*86e0*/  UTMALDG.3D [UR8], [UR24], desc[UR26] ;  /* 0x00001a08180075b4 */ /* 0x0007e40008011000 */
[----:B---3--:R-:W-:Y:S05]  /*86f0*/  @!P2 BRA `(.L_x_165) ;  /* 0x000000000004a947 */ /* 0x008fea0003800000 */
[----:B------:R-:W-:Y:S01]  /*8700*/  BPT.TRAP 0x1 ;  /* 0x000000040000795c */ /* 0x000fe20000300000 */
.L_x_165:
[----:B-12---:R-:W1:Y:S02]  /*8710*/  LDC R5, c[0x0][0x800] ;  /* 0x00020000ff057b82 */ /* 0x006e640000000800 */
[----:B-1----:R3:W-:Y:S02]  /*8720*/  SYNCS.ARRIVE.TRANS64.RED.A0TR RZ, [UR13+0x48], R5 ;  /* 0x00004805ffff79a7 */ /* 0x0027e4000830040d */
.L_x_164:
[----:B------:R-:W-:Y:S05]  /*8730*/  BSYNC B0 ;  /* 0x0000000000007941 */ /* 0x000fea0003800000 */
.L_x_163:
[----:B------:R-:W-:Y:S05]  /*8740*/  @!P2 BRA `(.L_x_166) ;  /* 0x000000000004a947 */ /* 0x000fea0003800000 */
[----:B------:R-:W-:Y:S01]  /*8750*/  BPT.TRAP 0x1 ;  /* 0x000000040000795c */ /* 0x000fe20000300000 */
.L_x_166:
[----:B------:R-:W-:Y:S02]  /*8760*/  UIADD3 UR25, UR13, 0x48, URZ ;  /* 0x000000480d197890 */ /* 0x000fe4000fffe03f */
[----:B------:R-:W-:Y:S02]  /*8770*/  UIADD3 UR10, UR18, 0x20, URZ ;  /* 0x00000020120a7890 */ /* 0x000fe4000fffe03f */
[----:B------:R-:W-:-:S09]  /*8780*/  UPRMT UR20, UR37, 0x654, UR25 ;  /* 0x0000065425147896 */ /* 0x000fd20008000019 */
[----:B------:R-:W-:Y:S01]  /*8790*/  SYNCS.ARRIVE.TRANS64.RED.A1T0 RZ, [UR20], RZ ;  /* 0x000000ffffff79a7 */ /* 0x000fe20008100414 */
[----:B------:R-:W-:Y:S05]  /*87a0*/  @!P2 BRA `(.L_x_167) ;  /* 0x000000000004a947 */ /* 0x000fea0003800000 */
[----:B------:R-:W-:Y:S01]  /*87b0*/  BPT.TRAP 0x1 ;  /* 0x000000040000795c */ /* 0x000fe20000300000 */
.L_x_167:
[----:B------:R-:W4:Y:S02]  /*87c0*/  SYNCS.PHASECHK.TRANS64.TRYWAIT P1, [UR13+0x70], R4 ;  /* 0x00007004ff0075a7 */ /* 0x000f24000802014d */
[----:B----4-:R-:W-:Y:S05]  /*87d0*/  @!P1 BRA `(.L_x_168) ;  /* 0x0000002400189947 */ /* 0x010fea0003800000 */
.L_x_244:
        /* <DEDUP_REMOVED lines=8> */
[----:B------:R-:W-:Y:S01]  /*8860*/  UMOV UR29, 0x10000000 ;  /* 0x10000000001d7882 */ /* 0x000fe20000000000 */
[----:B------:R-:W-:-:S06]  /*8870*/  UMOV UR11, UR19 ;  /* 0x00000013000b7c82 */ /* 0x000fcc0008000000 */
[----:B------:R4:W-:Y:S02]  /*8880*/  UTMALDG.3D [UR8], [UR26], desc[UR28] ;  /* 0x00001c081a0075b4 */ /* 0x0009e40008011000 */
[----:B----4-:R-:W-:Y:S05]  /*8890*/  @!P2 BRA `(.L_x_171) ;  /* 0x000000000004a947 */ /* 0x010fea0003800000 */
[----:B------:R-:W-:Y:S01]  /*88a0*/  BPT.TRAP 0x1 ;  /* 0x000000040000795c */ /* 0x000fe20000300000 */
.L_x_171:
[----:B-123--:R-:W1:Y:S02]  /*88b0*/  LDC R5, c[0x0][0x800] ;  /* 0x00020000ff057b82 */ /* 0x00ee640000000800 */
[----:B-1----:R4:W-:Y:S02]  /*88c0*/  SYNCS.ARRIVE.TRANS64.RED.A0TR RZ, [UR13+0x50], R5 ;  /* 0x00005005ffff79a7 */ /* 0x0029e4000830040d */
.L_x_170:
[----:B------:R-:W-:Y:S05]  /*88d0*/  BSYNC B0 ;  /* 0x0000000000007941 */ /* 0x000fea0003800000 */
.L_x_169:
[----:B------:R-:W-:Y:S05]  /*88e0*/  @!P2 BRA `(.L_x_172) ;  /* 0x000000000004a947 */ /* 0x000fea0003800000 */
[----:B------:R-:W-:Y:S01]  /*88f0*/  BPT.TRAP 0x1 ;  /* 0x000000040000795c */ /* 0x000fe20000300000 */
.L_x_172:
[----:B------:R-:W-:-:S04]  /*8900*/  UIADD3 UR17, UR13, 0x50, URZ ;  /* 0x000000500d117890 */ /* 0x000fc8000fffe03f */
[----:B------:R-:W-:-:S09]  /*8910*/  UPRMT UR29, UR37, 0x654, UR17 ;  /* 0x00000654251d7896 */ /* 0x000fd20008000011 */
[----:B------:R-:W-:Y:S01]  /*8920*/  SYNCS.ARRIVE.TRANS64.RED.A1T0 RZ, [UR29], RZ ;  /* 0x000000ffffff79a7 */ /* 0x000fe2000810041d */
[----:B------:R-:W-:Y:S05]  /*8930*/  @!P2 BRA `(.L_x_173) ;  /* 0x000000000004a947 */ /* 0x000fea0003800000 */
[----:B------:R-:W-:Y:S01]  /*8940*/  BPT.TRAP 0x1 ;  /* 0x000000040000795c */ /* 0x000fe20000300000 */
.L_x_173:
[----:B------:R-:W5:Y:S02]  /*8950*/  SYNCS.PHASECHK.TRANS64.TRYWAIT P1, [UR13+0x78], R4 ;  /* 0x00007804ff0075a7 */ /* 0x000f64000802014d */
[----:B-----5:R-:W-:Y:S05]  /*8960*/  @!P1 BRA `(.L_x_174) ;  /* 0x0000002000cc9947 */ /* 0x020fea0003800000 */
.L_x_245:
        /* <DEDUP_REMOVED lines=9> */
[----:B------:R-:W-:-:S07]  /*8a00*/  UMOV UR31, 0x10000000 ;  /* 0x10000000001f7882 */ /* 0x000fce0000000000 */
[----:B------:R1:W-:Y:S02]  /*8a10*/  UTMALDG.3D [UR8], [UR26], desc[UR30] ;  /* 0x00001e081a0075b4 */ /* 0x0003e40008011000 */
[----:B-1----:R-:W-:Y:S05]  /*8a20*/  @!P2 BRA `(.L_x_177) ;  /* 0x000000000004a947 */ /* 0x002fea0003800000 */
[----:B------:R-:W-:Y:S01]  /*8a30*/  BPT.TRAP 0x1 ;  /* 0x000000040000795c */ /* 0x000fe20000300000 */
.L_x_177:
[----:B------:R-:W1:Y:S02]  /*8a40*/  LDC R4, c[0x0][0x800] ;  /* 0x00020000ff047b82 */ /* 0x000e640000000800 */
[----:B-1----:R1:W-:Y:S02]  /*8a50*/  SYNCS.ARRIVE.TRANS64.RED.A0TR RZ, [UR13+0x58], R4 ;  /* 0x00005804ffff79a7 */ /* 0x0023e4000830040d */
.L_x_176:
[----:B------:R-:W-:Y:S05]  /*8a60*/  BSYNC B0 ;  /* 0x0000000000007941 */ /* 0x000fea0003800000 */
.L_x_175:
[----:B------:R-:W-:Y:S05]  /*8a70*/  @!P2 BRA `(.L_x_178) ;  /* 0x000000000004a947 */ /* 0x000fea0003800000 */
[----:B------:R-:W-:Y:S01]  /*8a80*/  BPT.TRAP 0x1 ;  /* 0x000000040000795c */ /* 0x000fe20000300000 */
.L_x_178:
[----:B------:R-:W-:Y:S02]  /*8a90*/  UIADD3 UR9, UR13, 0x58, URZ ;  /* 0x000000580d097890 */ /* 0x000fe4000fffe03f */
[----:B------:R-:W-:Y:S02]  /*8aa0*/  UIADD3 UR34, UR18, 0x40, URZ ;  /* 0x0000004012227890 */ /* 0x000fe4000fffe03f */
[----:B------:R-:W-:-:S09]  /*8ab0*/  UPRMT UR30, UR37, 0x654, UR9 ;  /* 0x00000654251e7896 */ /* 0x000fd20008000009 */
[----:B------:R-:W-:Y:S01]  /*8ac0*/  SYNCS.ARRIVE.TRANS64.RED.A1T0 RZ, [UR30], RZ ;  /* 0x000000ffffff79a7 */ /* 0x000fe2000810041e */
[----:B------:R-:W-:Y:S05]  /*8ad0*/  @!P2 BRA `(.L_x_179) ;  /* 0x000000000004a947 */ /* 0x000fea0003800000 */
[----:B------:R-:W-:Y:S01]  /*8ae0*/  BPT.TRAP 0x1 ;  /* 0x000000040000795c */ /* 0x000fe20000300000 */
.L_x_179:
[----:B-1----:R-:W-:-:S04]  /*8af0*/  SHF.L.U32 R4, RZ, 0x1f, RZ ;  /* 0x0000001fff047819 */ /* 0x002fc800000006ff */
[----:B------:R-:W1:Y:S02]  /*8b00*/  SYNCS.PHASECHK.TRANS64.TRYWAIT P1, [UR13+0x60], R4 ;  /* 0x00006004ff0075a7 */ /* 0x000e64000802014d */
[----:B-1----:R-:W-:Y:S05]  /*8b10*/  @!P1 BRA `(.L_x_180) ;  /* 0x0000002000789947 */ /* 0x002fea0003800000 */
.L_x_246:
[----:B------:R-:W-:Y:S04]  /*8b20*/  BSSY B0, `(.L_x_181) ;  /* 0x000000e000007945 */ /* 0x000fe80003800000 */
[----:B------:R-:W-:Y:S05]  /*8b30*/  @!P0 BRA `(.L_x_182) ;  /* 0x0000000000308947 */ /* 0x000fea0003800000 */
[----:B------:R-:W-:Y:S01]  /*8b40*/  R2UR UR36, R13 ;  /* 0x000000000d2472ca */ /* 0x000fe200000e0000 */
[----:B------:R-:W-:Y:S02]  /*8b50*/  UIADD3 UR10, UP0, UR22, 0x3f0, URZ ;  /* 0x000003f0160a7890 */ /* 0x000fe4000ff1e03f */
[----:B------:R-:W-:Y:S02]  /*8b60*/  UIADD3 UR32, UR13, 0x200, URZ ;  /* 0x000002000d207890 */ /* 0x000fe4000fffe03f */
[----:B------:R-:W-:Y:S01]  /*8b70*/  UIADD3.X UR11, URZ, UR23, URZ, UP0, !UPT ;  /* 0x000000173f0b7290 */ /* 0x000fe200087fe43f */
[----:B------:R-:W-:Y:S01]  /*8b80*/  UMOV UR26, 0x0 ;  /* 0x00000000001a7882 */ /* 0x000fe20000000000 */
[----:B------:R-:W-:Y:S01]  /*8b90*/  UMOV UR27, 0x10000000 ;  /* 0x10000000001b7882 */ /* 0x000fe20000000000 */
[----:B------:R-:W-:-:S06]  /*8ba0*/  UMOV UR35, UR19 ;  /* 0x0000001300237c82 */ /* 0x000fcc0008000000 */
[----:B------:R1:W-:Y:S02]  /*8bb0*/  UTMALDG.3D [UR32], [UR10], desc[UR26] ;  /* 0x00001a200a0075b4 */ /* 0x0003e40008011000 */
[----:B-1----:R-:W-:Y:S05]  /*8bc0*/  @!P2 BRA `(.L_x_183) ;  /* 0x000000000004a947 */ /* 0x002fea0003800000 */
[----:B------:R-:W-:Y:S01]  /*8bd0*/  BPT.TRAP 0x1 ;  /* 0x000000040000795c */ /* 0x000fe20000300000 */
.L_x_183:
[----:B--234-:R-:W1:Y:S02]  /*8be0*/  LDC R5, c[0x0][0x800] ;  /* 0x00020000ff057b82 */ /* 0x01ce640000000800 */
[----:B-1----:R1:W-:Y:S02]  /*8bf0*/  SYNCS.ARRIVE.TRANS64.RED.A0TR RZ, [UR13+0x40], R5 ;  /* 0x00004005ffff79a7 */ /* 0x0023e4000830040d */
.L_x_182:
[----:B------:R-:W-:Y:S05]  /*8c00*/  BSYNC B0 ;  /* 0x0000000000007941 */ /* 0x000fea0003800000 */
.L_x_181:
[----:B------:R-:W-:Y:S05]  /*8c10*/  @!P2 BRA `(.L_x_184) ;  /* 0x000000000004a947 */ /* 0x000fea0003800000 */
[----:B------:R-:W-:Y:S01]  /*8c20*/  BPT.TRAP 0x1 ;  /* 0x000000040000795c */ /* 0x000fe20000300000 */
.L_x_184:
[----:B------:R-:W-:Y:S01]  /*8c30*/  SYNCS.ARRIVE.TRANS64.RED.A1T0 RZ, [UR16], RZ ;  /* 0x000000ffffff79a7 */ /* 0x000fe20008100410 */
[----:B------:R-:W-:Y:S05]  /*8c40*/  @!P2 BRA `(.L_x_185) ;  /* 0x000000000004a947 */ /* 0x000fea0003800000 */
[----:B------:R-:W-:Y:S01]  /*8c50*/  BPT.TRAP 0x1 ;  /* 0x000000040000795c */ /* 0x000fe20000300000 */
.L_x_185:
[----:B------:R-:W5:Y:S02]  /*8c60*/  SYNCS.PHASECHK.TRANS64.TRYWAIT P1, [UR13+0x68], R4 ;  /* 0x00006804ff0075a7 */ /* 0x000f64000802014d */
[----:B-----5:R-:W-:Y:S05]  /*8c70*/  @!P1 BRA `(.L_x_186) ;  /* 0x0000002000389947 */ /* 0x020fea0003800000 */
.L_x_247:
        /* <DEDUP_REMOVED lines=13> */
.L_x_189:
[----:B--234-:R-:W1:Y:S02]  /*8d50*/  LDC R5, c[0x0][0x800] ;  /* 0x00020000ff057b82 */ /* 0x01ce640000000800 */
[----:B-1----:R1:W-:Y:S02]  /*8d60*/  SYNCS.ARRIVE.TRANS64.RED.A0TR RZ, [UR13+0x48], R5 ;  /* 0x00004805ffff79a7 */ /* 0x0023e4000830040d */
.L_x_188:
[----:B------:R-:W-:Y:S05]  /*8d70*/  BSYNC B0 ;  /* 0x0000000000007941 */ /* 0x000fea0003800000 */
.L_x_187:
[----:B------:R-:W-:Y:S05]  /*8d80*/  @!P2 BRA `(.L_x_190) ;  /* 0x000000000004a947 */ /* 0x000fea0003800000 */
[----:B------:R-:W-:Y:S01]  /*8d90*/  BPT.TRAP 0x1 ;  /* 0x000000040000795c */ /* 0x000fe20000300000 */
.L_x_190:
[----:B------:R-:W-:Y:S01]  /*8da0*/  SYNCS.ARRIVE.TRANS64.RED.A1T0 RZ, [UR20], RZ ;  /* 0x000000ffffff79a7 */ /* 0x000fe20008100414 */
[----:B------:R-:W-:Y:S01]  /*8db0*/  UIADD3 UR18, UR18, 0x60, URZ ;  /* 0x0000006012127890 */ /* 0x000fe2000fffe03f */
[----:B------:R-:W-:Y:S11]  /*8dc0*/  @!P2 BRA `(.L_x_191) ;  /* 0x000000000004a947 */ /* 0x000ff60003800000 */
[----:B------:R-:W-:Y:S01]  /*8dd0*/  BPT.TRAP 0x1 ;  /* 0x000000040000795c */ /* 0x000fe20000300000 */
.L_x_191:
[----:B------:R-:W5:Y:S02]  /*8de0*/  SYNCS.PHASECHK.TRANS64.TRYWAIT P1, [UR13+0x70], R4 ;  /* 0x00007004ff0075a7 */ /* 0x000f64000802014d */
[----:B-----5:R-:W-:Y:S05]  /*8df0*/  @!P1 BRA `(.L_x_192) ;  /* 0x0000001c00f09947 */ /* 0x020fea0003800000 */
.L_x_248:
[----:B------:R-:W-:Y:S04]  /*8e00*/  BSSY B0, `(.L_x_193) ;  /* 0x000000d000007945 */ /* 0x000fe80003800000 */
[----:B------:R-:W-:Y:S05]  /*8e10*/  @!P0 BRA `(.L_x_194) ;  /* 0x00000000002c8947 */ /* 0x000fea0003800000 */
[----:B------:R-:W-:Y:S01]  /*8e20*/  R2UR UR20, R13 ;  /* 0x000000000d1472ca */ /* 0x000fe200000e0000 */
[----:B------:R-:W-:Y:S02]  /*8e30*/  UIADD3 UR10, UP0, UR22, 0x3f0, URZ ;  /* 0x000003f0160a7890 */ /* 0x000fe4000ff1e03f */
[----:B------:R-:W-:Y:S02]  /*8e40*/  UIADD3 UR16, UR13, 0x4200, URZ ;  /* 0x000042000d107890 */ /* 0x000fe4000fffe03f */
[----:B------:R-:W-:Y:S01]  /*8e50*/  UIADD3.X UR11, URZ, UR23, URZ, UP0, !UPT ;  /* 0x000000173f0b7290 */ /* 0x000fe200087fe43f */
[----:B------:R-:W-:Y:S01]  /*8e60*/  UMOV UR24, 0x0 ;  /* 0x0000000000187882 */ /* 0x000fe20000000000 */
[----:B------:R-:W-:-:S07]  /*8e70*/  UMOV UR25, 0x10000000 ;  /* 0x1000000000197882 */ /* 0x000fce0000000000 */
[----:B------:R1:W-:Y:S02]  /*8e80*/  UTMALDG.3D [UR16], [UR10], desc[UR24] ;  /* 0x000018100a0075b4 */ /* 0x0003e40008011000 */
[----:B-1----:R-:W-:Y:S05]  /*8e90*/  @!P2 BRA `(.L_x_195) ;  /* 0x000000000004a947 */ /* 0x002fea0003800000 */
[----:B------:R-:W-:Y:S01]  /*8ea0*/  BPT.TRAP 0x1 ;  /* 0x000000040000795c */ /* 0x000fe20000300000 */
.L_x_195:
[----:B--234-:R-:W1:Y:S02]  /*8eb0*/  LDC R5, c[0x0][0x800] ;  /* 0x00020000ff057b82 */ /* 0x01ce640000000800 */
[----:B-1----:R1:W-:Y:S02]  /*8ec0*/  SYNCS.ARRIVE.TRANS64.RED.A0TR RZ, [UR13+0x50], R5 ;  /* 0x00005005ffff79a7 */ /* 0x0023e4000830040d */
.L_x_194:
[----:B------:R-:W-:Y:S05]  /*8ed0*/  BSYNC B0 ;  /* 0x0000000000007941 */ /* 0x000fea0003800000 */
.L_x_193:
[----:B------:R-:W-:Y:S05]  /*8ee0*/  @!P2 BRA `(.L_x_196) ;  /* 0x000000000004a947 */ /* 0x000fea0003800000 */
[----:B------:R-:W-:Y:S01]  /*8ef0*/  BPT.TRAP 0x1 ;  /* 0x000000040000795c */ /* 0x000fe20000300000 */
.L_x_196:
[----:B------:R-:W-:Y:S01]  /*8f00*/  SYNCS.ARRIVE.TRANS64.RED.A1T0 RZ, [UR29], RZ ;  /* 0x000000ffffff79a7 */ /* 0x000fe2000810041d */
[----:B------:R-:W-:Y:S05]  /*8f10*/  @!P2 BRA `(.L_x_197) ;  /* 0x000000000004a947 */ /* 0x000fea0003800000 */
[----:B------:R-:W-:Y:S01]  /*8f20*/  BPT.TRAP 0x1 ;  /* 0x000000040000795c */ /* 0x000fe20000300000 */
.L_x_197:
[----:B------:R-:W5:Y:S02]  /*8f30*/  SYNCS.PHASECHK.TRANS64.TRYWAIT P1, [UR13+0x78], R4 ;  /* 0x00007804ff0075a7 */ /* 0x000f64000802014d */
[----:B-----5:R-:W-:Y:S05]  /*8f40*/  @!P1 BRA `(.L_x_198) ;  /* 0x0000001c00b49947 */ /* 0x020fea0003800000 */
.L_x_249:
        /* <DEDUP_REMOVED lines=13> */
.L_x_201:
[----:B------:R-:W1:Y:S02]  /*9020*/  LDC R4, c[0x0][0x800] ;  /* 0x00020000ff047b82 */ /* 0x000e640000000800 */
[----:B-1----:R1:W-:Y:S02]  /*9030*/  SYNCS.ARRIVE.TRANS64.RED.A0TR RZ, [UR13+0x58], R4 ;  /* 0x00005804ffff79a7 */ /* 0x0023e4000830040d */
.L_x_200:
[----:B------:R-:W-:Y:S05]  /*9040*/  BSYNC B0 ;  /* 0x0000000000007941 */ /* 0x000fea0003800000 */
.L_x_199:
[----:B------:R-:W-:Y:S05]  /*9050*/  @!P2 BRA `(.L_x_202) ;  /* 0x000000000004a947 */ /* 0x000fea0003800000 */
[----:B------:R-:W-:Y:S01]  /*9060*/  BPT.TRAP 0x1 ;  /* 0x000000040000795c */ /* 0x000fe20000300000 */
.L_x_202:
[----:B------:R-:W-:Y:S01]  /*9070*/  IADD3 R16, P0, R16, UR40, RZ ;  /* 0x0000002810107c10 */ /* 0x000fe2000ff1e0ff */
[----:B------:R-:W-:Y:S01]  /*9080*/  SYNCS.ARRIVE.TRANS64.RED.A1T0 RZ, [UR30], RZ ;  /* 0x000000ffffff79a7 */ /* 0x000fe2000810041e */
[----:B-1----:R-:W-:Y:S01]  /*9090*/  PRMT R4, RZ, 0x7610, R4 ;  /* 0x00007610ff047816 */ /* 0x002fe20000000004 */
[----:B------:R-:W-:Y:S01]  /*90a0*/  IMAD.MOV.U32 R6, RZ, RZ, -0x1 ;  /* 0xffffffffff067424 */ /* 0x000fe200078e00ff */
[----:B------:R-:W-:Y:S01]  /*90b0*/  IADD3.X R17, R17, UR39, RZ, P0, !PT ;  /* 0x0000002711117c10 */ /* 0x000fe200087fe4ff */
[----:B------:R-:W-:Y:S01]  /*90c0*/  IMAD.MOV.U32 R13, RZ, RZ, -0x1 ;  /* 0xffffffffff0d7424 */ /* 0x000fe200078e00ff */
[----:B------:R-:W-:Y:S02]  /*90d0*/  ISETP.GE.U32.AND P0, PT, R16, UR6, PT ;  /* 0x0000000610007c0c */ /* 0x000fe4000bf06070 */
[----:B------:R-:W-:Y:S02]  /*90e0*/  MOV R7, 0xffffffff ;  /* 0xffffffff00077802 */ /* 0x000fe40000000f00 */
[----:B------:R-:W-:-:S13]  /*90f0*/  ISETP.GE.U32.AND.EX P0, PT, R17, UR7, PT, P0 ;  /* 0x0000000711007c0c */ /* 0x000fda000bf06100 */
[----:B------:R-:W-:Y:S05]  /*9100*/  @P0 BRA `(.L_x_203) ;  /* 0x00000004004c0947 */ /* 0x000fea0003800000 */
[----:B------:R-:W1:Y:S01]  /*9110*/  S2R R25, SR_CTAID.X ;  /* 0x0000000000197919 */ /* 0x000e620000002500 */
[----:B------:R-:W5:Y:S01]  /*9120*/  LDC.64 R14, c[0x0][0x8d0] ;  /* 0x00023400ff0e7b82 */ /* 0x000f620000000a00 */
[----:B------:R-:W-:Y:S01]  /*9130*/  ULDC UR8, c[0x0][0x150] ;  /* 0x0000540000087ab9 */ /* 0x000fe20000000800 */
[----:B--234-:R-:W-:Y:S01]  /*9140*/  IMAD.MOV.U32 R5, RZ, RZ, R17 ;  /* 0x000000ffff057224 */ /* 0x01cfe200078e0011 */
[----:B------:R-:W2:Y:S05]  /*9150*/  S2R R20, SR_CTAID.Y ;  /* 0x0000000000147919 */ /* 0x000eaa0000002600 */
[----:B------:R-:W3:Y:S08]  /*9160*/  LDC R18, c[0x0][0x144] ;  /* 0x00005100ff127b82 */ /* 0x000ef00000000800 */
[----:B------:R-:W4:Y:S08]  /*9170*/  LDC R21, c[0x0][0x148] ;  /* 0x00005200ff157b82 */ /* 0x000f300000000800 */
[----:B------:R-:W3:Y:S01]  /*9180*/  LDC R23, c[0x0][0x8d8] ;  /* 0x00023600ff177b82 */ /* 0x000ee20000000800 */
[----:B-----5:R-:W-:-:S04]  /*9190*/  ISETP.NE.U32.AND P0, PT, R14, RZ, PT ;  /* 0x000000ff0e00720c */ /* 0x020fc80003f05070 */
[----:B------:R-:W-:Y:S02]  /*91a0*/  ISETP.NE.AND.EX P0, PT, R15, RZ, PT, P0 ;  /* 0x000000ff0f00720c */ /* 0x000fe40003f05300 */
[----:B-1----:R-:W-:Y:S01]  /*91b0*/  I2FP.F32.U32 R4, R25 ;  /* 0x0000001900047245 */ /* 0x002fe20000201000 */
[----:B------:R-:W1:Y:S04]  /*91c0*/  LDC.64 R10, c[0x0][0x8c8] ;  /* 0x00023200ff0a7b82 */ /* 0x000e680000000a00 */
[----:B------:R-:W-:Y:S01]  /*91d0*/  FMUL R6, R4, UR8 ;  /* 0x0000000804067c20 */ /* 0x000fe20008400000 */
[----:B--2---:R-:W-:Y:S01]  /*91e0*/  I2FP.F32.U32 R4, R20 ;  /* 0x0000001400047245 */ /* 0x004fe20000201000 */
[----:B------:R-:W-:Y:S02]  /*91f0*/  ULDC UR8, c[0x0][0x154] ;  /* 0x0000550000087ab9 */ /* 0x000fe40000000800 */
[----:B------:R2:W1:Y:S02]  /*9200*/  F2I.U32.TRUNC.NTZ R24, R6 ;  /* 0x0000000600187305 */ /* 0x000464000020f000 */
[----:B------:R-:W-:Y:S01]  /*9210*/  FMUL R22, R4, UR8 ;  /* 0x0000000804167c20 */ /* 0x000fe20008400000 */
[----:B------:R-:W-:-:S05]  /*9220*/  MOV R4, R16 ;  /* 0x0000001000047202 */ /* 0x000fca0000000f00 */
[----:B------:R-:W1:Y:S01]  /*9230*/  F2I.U32.TRUNC.NTZ R22, R22 ;  /* 0x0000001600167305 */ /* 0x000e62000020f000 */
[----:B--234-:R-:W-:Y:S05]  /*9240*/  @!P0 BRA `(.L_x_204) ;  /* 0x0000000000288947 */ /* 0x01cfea0003800000 */
[----:B------:R-:W2:Y:S02]  /*9250*/  LDC R5, c[0x0][0x8dc] ;  /* 0x00023700ff057b82 */ /* 0x000ea40000000800 */
[----:B--2---:R-:W-:-:S05]  /*9260*/  IADD3 R5, P0, R16, R5, RZ ;  /* 0x0000000510057210 */ /* 0x004fca0007f1e0ff */
[----:B------:R-:W-:-:S04]  /*9270*/  IMAD.X R13, RZ, RZ, R17, P0 ;  /* 0x000000ffff0d7224 */ /* 0x000fc800000e0611 */
[----:B------:R-:W-:-:S04]  /*9280*/  IMAD.WIDE.U32 R6, R13, R14, RZ ;  /* 0x0000000e0d067225 */ /* 0x000fc800078e00ff */
[----:B------:R-:W-:-:S04]  /*9290*/  IMAD.WIDE.U32 R6, P0, R5, R15, R6 ;  /* 0x0000000f05067225 */ /* 0x000fc80007800006 */
[----:B------:R-:W-:-:S04]  /*92a0*/  IMAD.WIDE.U32 R4, R5, R14, RZ ;  /* 0x0000000e05047225 */ /* 0x000fc800078e00ff */
[----:B------:R-:W-:Y:S01]  /*92b0*/  IMAD.MOV.U32 R4, RZ, RZ, R7 ;  /* 0x000000ffff047224 */ /* 0x000fe200078e0007 */
[----:B------:R-:W-:Y:S02]  /*92c0*/  IADD3 RZ, P1, R5, R6, RZ ;  /* 0x0000000605ff7210 */ /* 0x000fe40007f3e0ff */
[----:B------:R-:W-:-:S03]  /*92d0*/  IADD3.X R5, RZ, RZ, RZ, P0, !PT ;  /* 0x000000ffff057210 */ /* 0x000fc600007fe4ff */
[----:B------:R-:W-:-:S08]  /*92e0*/  IMAD.WIDE.U32.X R4, R13, R15, R4, P1 ;  /* 0x0000000f0d047225 */ /* 0x000fd000008e0404 */
.L_x_204:
[----:B------:R-:W-:Y:S01]  /*92f0*/  ISETP.NE.AND P2, PT, R2, 0x1, PT ;  /* 0x000000010200780c */ /* 0x000fe20003f45270 */
[----:B-1----:R-:W-:Y:S01]  /*9300*/  IMAD.MOV R24, RZ, RZ, -R24 ;  /* 0x000000ffff187224 */ /* 0x002fe200078e0a18 */
[-C--:B------:R-:W-:Y:S01]  /*9310*/  SHF.R.U64 R13, R4, R23.reuse, R5 ;  /* 0x00000017040d7219 */ /* 0x080fe20000001205 */
[----:B------:R-:W1:Y:S01]  /*9320*/  LDC.64 R14, c[0x0][0x8e8] ;  /* 0x00023a00ff0e7b82 */ /* 0x000e620000000a00 */
[----:B------:R-:W-:Y:S01]  /*9330*/  IADD3 R22, -R22, RZ, RZ ;  /* 0x000000ff16167210 */ /* 0x000fe20007ffe1ff */
[----:B------:R-:W-:Y:S01]  /*9340*/  IMAD R18, R18, R24, R25 ;  /* 0x0000001812127224 */ /* 0x000fe200078e0219 */
[----:B------:R-:W-:Y:S02]  /*9350*/  SHF.R.U32.HI R23, RZ, R23, R5 ;  /* 0x00000017ff177219 */ /* 0x000fe40000011605 */
[----:B------:R-:W-:-:S03]  /*9360*/  IADD3 R25, P0, RZ, -R13, RZ ;  /* 0x8000000dff197210 */ /* 0x000fc60007f1e0ff */
[----:B------:R-:W2:Y:S02]  /*9370*/  LDC R7, c[0x0][0x8c0] ;  /* 0x00023000ff077b82 */ /* 0x000ea40000000800 */
[----:B------:R-:W-:Y:S02]  /*9380*/  @P2 IMAD R18, R21, R22, R20 ;  /* 0x0000001615122224 */ /* 0x000fe400078e0214 */
[----:B------:R-:W-:Y:S02]  /*9390*/  IMAD.X R23, RZ, RZ, ~R23, P0 ;  /* 0x000000ffff177224 */ /* 0x000fe400000e0e17 */
[-C--:B------:R-:W-:Y:S02]  /*93a0*/  IMAD.WIDE.U32 R4, R25, R10.reuse, R16 ;  /* 0x0000000a19047225 */ /* 0x080fe400078e0010 */
[----:B------:R-:W3:Y:S02]  /*93b0*/  LDC R22, c[0x0][0x8b0] ;  /* 0x00022c00ff167b82 */ /* 0x000ee40000000800 */
[----:B------:R-:W-:-:S04]  /*93c0*/  IMAD R6, R23, R10, RZ ;  /* 0x0000000a17067224 */ /* 0x000fc800078e02ff */
[----:B------:R-:W-:Y:S02]  /*93d0*/  IMAD R11, R25, R11, R6 ;  /* 0x0000000b190b7224 */ /* 0x000fe400078e0206 */
[----:B------:R-:W4:Y:S01]  /*93e0*/  LDC R27, c[0x0][0x900] ;  /* 0x00024000ff1b7b82 */ /* 0x000f220000000800 */
[----:B-1----:R-:W-:Y:S01]  /*93f0*/  ISETP.NE.U32.AND P0, PT, R14, RZ, PT ;  /* 0x000000ff0e00720c */ /* 0x002fe20003f05070 */
[----:B------:R-:W-:-:S03]  /*9400*/  IMAD.IADD R6, R5, 0x1, R11 ;  /* 0x0000000105067824 */ /* 0x000fc600078e020b */
[----:B------:R-:W-:-:S03]  /*9410*/  ISETP.NE.AND.EX P0, PT, R15, RZ, PT, P0 ;  /* 0x000000ff0f00720c */ /* 0x000fc60003f05300 */
[----:B------:R-:W1:Y:S01]  /*9420*/  LDC R23, c[0x0][0x8f0] ;  /* 0x00023c00ff177b82 */ /* 0x000e620000000800 */
[-CC-:B--2---:R-:W-:Y:S02]  /*9430*/  SHF.R.U64 R20, R4, R7.reuse, R6.reuse ;  /* 0x0000000704147219 */ /* 0x184fe40000001206 */
[----:B------:R-:W-:-:S05]  /*9440*/  SHF.R.U32.HI R7, RZ, R7, R6 ;  /* 0x00000007ff077219 */ /* 0x000fca0000011606 */
[----:B------:R-:W2:Y:S01]  /*9450*/  LDC R11, c[0x0][0x8e0] ;  /* 0x00023800ff0b7b82 */ /* 0x000ea20000000800 */
[-CC-:B---3--:R-:W-:Y:S02]  /*9460*/  SHF.R.U64 R25, R20, R22.reuse, R7.reuse ;  /* 0x0000001614197219 */ /* 0x188fe40000001207 */
[----:B------:R-:W-:-:S05]  /*9470*/  SHF.R.U32.HI R4, RZ, R22, R7 ;  /* 0x00000016ff047219 */ /* 0x000fca0000011607 */
[----:B------:R-:W3:Y:S01]  /*9480*/  LDC R21, c[0x0][0x8b8] ;  /* 0x00022e00ff157b82 */ /* 0x000ee20000000800 */
[-CC-:B----4-:R-:W-:Y:S02]  /*9490*/  SHF.R.U64 R22, R25, R27.reuse, R4.reuse ;  /* 0x0000001b19167219 */ /* 0x190fe40000001204 */
[----:B------:R-:W-:Y:S02]  /*94a0*/  SHF.R.U32.HI R27, RZ, R27, R4 ;  /* 0x0000001bff1b7219 */ /* 0x000fe40000011604 */
[----:B------:R-:W-:-:S03]  /*94b0*/  MOV R4, R22 ;  /* 0x0000001600047202 */ /* 0x000fc60000000f00 */
[----:B------:R-:W4:Y:S01]  /*94c0*/  LDC R10, c[0x0][0x8a8] ;  /* 0x00022a00ff0a7b82 */ /* 0x000f220000000800 */
[----:B------:R-:W-:Y:S01]  /*94d0*/  IMAD.MOV.U32 R5, RZ, RZ, R27 ;  /* 0x000000ffff057224 */ /* 0x000fe200078e001b */
[----:B------:R-:W-:Y:S06]  /*94e0*/  @!P0 BRA `(.L_x_205) ;  /* 0x0000000000288947 */ /* 0x000fec0003800000 */
[----:B------:R-:W5:Y:S02]  /*94f0*/  LDC R5, c[0x0][0x8f4] ;  /* 0x00023d00ff057b82 */ /* 0x000f640000000800 */
[----:B-----5:R-:W-:-:S05]  /*9500*/  IADD3 R5, P0, R22, R5, RZ ;  /* 0x0000000516057210 */ /* 0x020fca0007f1e0ff */
        /* <DEDUP_REMOVED lines=8> */
.L_x_205:
[----:B-1----:R-:W-:Y:S02]  /*9590*/  SHF.R.U64 R4, R4, R23, R5 ;  /* 0x0000001704047219 */ /* 0x002fe40000001205 */
[----:B------:R-:W-:Y:S02]  /*95a0*/  LOP3.LUT R25, R25, R0, RZ, 0xc0, !PT ;  /* 0x0000000019197212 */ /* 0x000fe400078ec0ff */
[----:B------:R-:W-:Y:S01]  /*95b0*/  LOP3.LUT R20, R20, R3, RZ, 0xc0, !PT ;  /* 0x0000000314147212 */ /* 0x000fe200078ec0ff */
[----:B------:R-:W-:Y:S02]  /*95c0*/  IMAD.MOV R5, RZ, RZ, -R4 ;  /* 0x000000ffff057224 */ /* 0x000fe400078e0a04 */
[----:B------:R-:W-:Y:S01]  /*95d0*/  IMAD R25, R4, UR21, R25 ;  /* 0x0000001504197c24 */ /* 0x000fe2000f8e0219 */
[----:B------:R-:W-:Y:S01]  /*95e0*/  MOV R4, 0x1 ;  /* 0x0000000100047802 */ /* 0x000fe20000000f00 */
[----:B--2---:R-:W-:Y:S02]  /*95f0*/  IMAD R11, R5, R11, R22 ;  /* 0x0000000b050b7224 */ /* 0x004fe400078e0216 */
[----:B---3--:R-:W-:-:S02]  /*9600*/  IMAD R18, R25, R21, R18 ;  /* 0x0000001519127224 */ /* 0x008fc400078e0212 */
[----:B----4-:R-:W-:-:S05]  /*9610*/  IMAD R11, R11, R10, R20 ;  /* 0x0000000a0b0b7224 */ /* 0x010fca00078e0214 */
[----:B------:R-:W-:Y:S02]  /*9620*/  SEL R6, R11, R18, !P2 ;  /* 0x000000120b067207 */ /* 0x000fe40005000000 */
[----:B------:R-:W-:-:S07]  /*9630*/  SEL R7, R18, R11, !P2 ;  /* 0x0000000b12077207 */ /* 0x000fce0005000000 */
.L_x_203:
[----:B------:R-:W-:-:S13]  /*9640*/  LOP3.LUT P0, RZ, R4, 0xff, RZ, 0xc0, !PT ;  /* 0x000000ff04ff7812 */ /* 0x000fda000780c0ff */
[----:B------:R-:W-:Y:S05]  /*9650*/  @P0 BRA `(.L_x_206) ;  /* 0xffffffe800f80947 */ /* 0x000fea000383ffff */
.L_x_150:
[----:B------:R-:W-:-:S13]  /*9660*/  ELECT P0, URZ, PT ;  /* 0x00000000003f782f */ /* 0x000fda0003800000 */
[----:B------:R-:W-:Y:S05]  /*9670*/  @!P0 BRA `(.L_x_9) ;  /* 0x0000001000508947 */ /* 0x000fea0003800000 */
[----:B------:R-:W-:-:S04]  /*9680*/  LOP3.LUT R19, R19, 0x2, RZ, 0xfc, !PT ;  /* 0x0000000213137812 */ /* 0x000fc800078efcff */
[----:B------:R-:W-:-:S13]  /*9690*/  ISETP.NE.AND P1, PT, R19, 0x3, PT ;  /* 0x000000031300780c */ /* 0x000fda0003f25270 */
[----:B------:R-:W-:Y:S05]  /*96a0*/  @!P1 BRA `(.L_x_207) ;  /* 0x0000000000049947 */ /* 0x000fea0003800000 */
[----:B------:R-:W-:Y:S01]  /*96b0*/  BPT.TRAP 0x1 ;  /* 0x000000040000795c */ /* 0x000fe20000300000 */
.L_x_207:
[----:B-1----:R-:W-:Y:S01]  /*96c0*/  IMAD.U32 R3, RZ, RZ, UR37 ;  /* 0x00000025ff037e24 */ /* 0x002fe2000f8e00ff */
[----:B------:R-:W-:Y:S01]  /*96d0*/  MOV R0, 0x400 ;  /* 0x0000040000007802 */ /* 0x000fe20000000f00 */
[----:B------:R-:W-:-:S03]  /*96e0*/  IMAD.MOV.U32 R2, RZ, RZ, 0x1 ;  /* 0x00000001ff027424 */ /* 0x000fc600078e00ff */
[----:B------:R-:W-:Y:S02]  /*96f0*/  LEA R0, R3, R0, 0x18 ;  /* 0x0000000003007211 */ /* 0x000fe400078ec0ff */
[----:B------:R-:W-:-:S04]  /*9700*/  SHF.L.U32 R3, R2, 0x1f, RZ ;  /* 0x0000001f02037819 */ /* 0x000fc800000006ff */
[----:B------:R-:W1:Y:S02]  /*9710*/  SYNCS.PHASECHK.TRANS64.TRYWAIT P0, [R0+URZ+0x60], R3 ;  /* 0x00006003000075a7 */ /* 0x000e64000800017f */
[----:B-1----:R-:W-:Y:S05]  /*9720*/  @!P0 BRA `(.L_x_208) ;  /* 0x0000001400d48947 */ /* 0x002fea0003800000 */
.L_x_250:
[----:B------:R-:W-:Y:S05]  /*9730*/  @!P1 BRA `(.L_x_209) ;  /* 0x0000000000049947 */ /* 0x000fea0003800000 */
[----:B------:R-:W-:Y:S01]  /*9740*/  BPT.TRAP 0x1 ;  /* 0x000000040000795c */ /* 0x000fe20000300000 */
.L_x_209:
[----:B------:R-:W1:Y:S02]  /*9750*/  SYNCS.PHASECHK.TRANS64.TRYWAIT P0, [R0+URZ+0x68], R3 ;  /* 0x00006803000075a7 */ /* 0x000e64000800017f */
[----:B-1----:R-:W-:Y:S05]  /*9760*/  @!P0 BRA `(.L_x_210) ;  /* 0x0000001400d88947 */ /* 0x002fea0003800000 */
.L_x_251:
[----:B------:R-:W-:Y:S05]  /*9770*/  @!P1 BRA `(.L_x_211) ;  /* 0x0000000000049947 */ /* 0x000fea0003800000 */
[----:B------:R-:W-:Y:S01]  /*9780*/  BPT.TRAP 0x1 ;  /* 0x000000040000795c */ /* 0x000fe20000300000 */
.L_x_211:
[----:B------:R-:W1:Y:S02]  /*9790*/  SYNCS.PHASECHK.TRANS64.TRYWAIT P0, [R0+URZ+0x70], R3 ;  /* 0x00007003000075a7 */ /* 0x000e64000800017f */
[----:B-1----:R-:W-:Y:S05]  /*97a0*/  @!P0 BRA `(.L_x_212) ;  /* 0x0000001400dc8947 */ /* 0x002fea0003800000 */
.L_x_252:
[----:B------:R-:W-:Y:S05]  /*97b0*/  @!P1 BRA `(.L_x_213) ;  /* 0x0000000000049947 */ /* 0x000fea0003800000 */
[----:B------:R-:W-:Y:S01]  /*97c0*/  BPT.TRAP 0x1 ;  /* 0x000000040000795c */ /* 0x000fe20000300000 */
.L_x_213:
[----:B------:R-:W-:-:S04]  /*97d0*/  MOV R3, 0x1 ;  /* 0x0000000100037802 */ /* 0x000fc80000000f00 */
[----:B------:R-:W-:-:S07]  /*97e0*/  SHF.L.U32 R3, R3, 0x1f, RZ ;  /* 0x0000001f03037819 */ /* 0x000fce00000006ff */
.L_x_214:
[----:B------:R1:W1:Y:S02]  /*97f0*/  SYNCS.PHASECHK.TRANS64.TRYWAIT P0, [R0+URZ+0x78], R3 ;  /* 0x00007803000075a7 */ /* 0x000264000800017f */
[----:B-1----:R-:W-:Y:S05]  /*9800*/  @!P0 NANOSLEEP.SYNCS 0x989680 ;  /* 0x009896800000895d */ /* 0x002fea0003900000 */
[----:B------:R-:W1:Y:S02]  /*9810*/  @!P0 SYNCS.PHASECHK.TRANS64 P0, [R0+URZ+0x78], R3 ;  /* 0x00007803000085a7 */ /* 0x000e64000800007f */
[----:B-1----:R-:W-:Y:S05]  /*9820*/  @P0 BRA `(.L_x_9) ;  /* 0x0000000c00e40947 */ /* 0x002fea0003800000 */
[----:B------:R-:W-:Y:S05]  /*9830*/  BRA `(.L_x_214) ;  /* 0xfffffffc00ec7947 */ /* 0x000fea000383ffff */
.L_x_145:
[----:B------:R-:W-:Y:S01]  /*9840*/  LOP3.LUT P0, RZ, R11, 0xff, RZ, 0xc0, !PT ;  /* 0x000000ff0bff7812 */ /* 0x000fe2000780c0ff */
[----:B------:R-:W-:Y:S02]  /*9850*/  IMAD.MOV.U32 R3, RZ, RZ, 0x1 ;  /* 0x00000001ff037424 */ /* 0x000fe400078e00ff */
[----:B------:R-:W-:-:S10]  /*9860*/  IMAD.MOV.U32 R0, RZ, RZ, RZ ;  /* 0x000000ffff007224 */ /* 0x000fd400078e00ff */
[----:B------:R-:W-:Y:S05]  /*9870*/  @!P0 BRA `(.L_x_215) ;  /* 0x0000000c001c8947 */ /* 0x000fea0003800000 */
[----:B------:R-:W1:Y:S01]  /*9880*/  LDC R0, c[0x0][0x28c] ;  /* 0x0000a300ff007b82 */ /* 0x000e620000000800 */
[C---:B------:R-:W-:Y:S01]  /*9890*/  LOP3.LUT P2, RZ, R18.reuse, 0x7f, RZ, 0xc0, !PT ;  /* 0x0000007f12ff7812 */ /* 0x040fe2000784c0ff */
[----:B------:R-:W-:Y:S01]  /*98a0*/  ULDC UR5, c[0x0][0x900] ;  /* 0x0002400000057ab9 */ /* 0x000fe20000000800 */
[----:B------:R-:W-:Y:S01]  /*98b0*/  LOP3.LUT P0, RZ, R18, 0x1f, RZ, 0xc0, !PT ;  /* 0x0000001f12ff7812 */ /* 0x000fe2000780c0ff */
[----:B------:R-:W-:Y:S01]  /*98c0*/  UMOV UR6, 0xffffffff ;  /* 0xffffffff00067882 */ /* 0x000fe20000000000 */
[----:B------:R-:W-:Y:S01]  /*98d0*/  BSSY B0, `(.L_x_215) ;  /* 0x00000c1000007945 */ /* 0x000fe20003800000 */
[----:B------:R-:W-:Y:S01]  /*98e0*/  USHF.L.U32 UR6, UR6, UR5, URZ ;  /* 0x0000000506067299 */ /* 0x000fe2000800063f */
[----:B------:R-:W-:Y:S01]  /*98f0*/  IMAD.MOV.U32 R10, RZ, RZ, 0x1 ;  /* 0x00000001ff0a7424 */ /* 0x000fe200078e00ff */
[----:B------:R-:W-:Y:S01]  /*9900*/  LOP3.LUT R18, R22, 0x2, RZ, 0xfc, !PT ;  /* 0x0000000216127812 */ /* 0x000fe200078efcff */
[----:B------:R-:W-:Y:S01]  /*9910*/  ULDC UR4, c[0x0][0x8a8] ;  /* 0x00022a0000047ab9 */ /* 0x000fe20000000800 */
[----:B------:R-:W-:Y:S01]  /*9920*/  PLOP3.LUT P0, PT, P0, P2, PT, 0x8a, 0x0 ;  /* 0x000000000000781c */ /* 0x000fe20000705172 */
[----:B------:R-:W-:-:S02]  /*9930*/  UIADD3 UR15, UR4, -0x1, URZ ;  /* 0xffffffff040f7890 */ /* 0x000fc4000fffe03f */
[----:B------:R-:W-:Y:S02]  /*9940*/  USHF.L.U32 UR17, UR38, UR5, URZ ;  /* 0x0000000526117299 */ /* 0x000fe4000800063f */
[----:B------:R-:W-:Y:S01]  /*9950*/  ULOP3.LUT UR16, URZ, UR6, URZ, 0x33, !UPT ;  /* 0x000000063f107292 */ /* 0x000fe2000f8e333f */
[----:B------:R-:W-:Y:S01]  /*9960*/  ULDC.64 UR20, c[0x0][0x198] ;  /* 0x0000660000147ab9 */ /* 0x000fe20000000a00 */
[----:B-1----:R-:W-:-:S04]  /*9970*/  IADD3 R0, R0, 0x3f, RZ ;  /* 0x0000003f00007810 */ /* 0x002fc80007ffe0ff */
[----:B------:R-:W-:-:S04]  /*9980*/  SHF.R.S32.HI R3, RZ, 0x1f, R0 ;  /* 0x0000001fff037819 */ /* 0x000fc80000011400 */
[----:B------:R-:W-:Y:S02]  /*9990*/  LEA.HI R3, R3, R0, RZ, 0x6 ;  /* 0x0000000003037211 */ /* 0x000fe400078f30ff */
[----:B------:R-:W-:Y:S02]  /*99a0*/  MOV R0, RZ ;  /* 0x000000ff00007202 */ /* 0x000fe40000000f00 */
[----:B------:R-:W-:Y:S01]  /*99b0*/  SHF.R.S32.HI R11, RZ, 0x6, R3 ;  /* 0x00000006ff0b7819 */ /* 0x000fe20000011403 */
[----:B------:R-:W-:-:S04]  /*99c0*/  IMAD.MOV.U32 R3, RZ, RZ, 0x1 ;  /* 0x00000001ff037424 */ /* 0x000fc800078e00ff */
[----:B------:R-:W-:-:S07]  /*99d0*/  VIADD R12, R11, 0x1 ;  /* 0x000000010b0c7836 */ /* 0x000fce0000000000 */
.L_x_227:
[----:B------:R-:W-:-:S03]  /*99e0*/  UMOV UR4, 0xffffffff ;  /* 0xffffffff00047882 */ /* 0x000fc60000000000 */
[----:B------:R-:W-:Y:S05]  /*99f0*/  BRA.DIV UR4, `(.L_x_216) ;  /* 0x00000016045c7947 */ /* 0x000fea000b800000 */
[----:B------:R-:W-:-:S13]  /*9a00*/  ELECT P6, URZ, PT ;  /* 0x00000000003f782f */ /* 0x000fda00038c0000 */
.L_x_255:
[----:B------:R-:W1:Y:S01]  /*9a10*/  LDC R4, c[0x0][0x28c] ;  /* 0x0000a300ff047b82 */ /* 0x000e620000000800 */
[----:B------:R-:W-:Y:S01]  /*9a20*/  BSSY B1, `(.L_x_217) ;  /* 0x0000037000017945 */ /* 0x000fe20003800000 */
[----:B-1----:R-:W-:-:S13]  /*9a30*/  ISETP.LT.OR P6, PT, R4, 0x1, !P6 ;  /* 0x000000010400780c */ /* 0x002fda00077c1670 */
[----:B------:R-:W-:Y:S05]  /*9a40*/  @P6 BRA `(.L_x_218) ;  /* 0x0000000000d06947 */ /* 0x000fea0003800000 */
[----:B------:R-:W-:Y:S01]  /*9a50*/  IMAD.SHL.U32 R9, R6, 0x80, RZ ;  /* 0x0000008006097824 */ /* 0x000fe200078e00ff */
[----:B------:R-:W-:Y:S01]  /*9a60*/  SHF.L.U32 R14, R7, 0x8, RZ ;  /* 0x00000008070e7819 */ /* 0x000fe200000006ff */
[----:B------:R-:W-:Y:S01]  /*9a70*/  IMAD.MOV.U32 R19, RZ, RZ, RZ ;  /* 0x000000ffff137224 */ /* 0x000fe200078e00ff */
[----:B------:R-:W-:Y:S01]  /*9a80*/  MOV R5, R3 ;  /* 0x0000000300057202 */ /* 0x000fe20000000f00 */
[----:B------:R-:W-:Y:S02]  /*9a90*/  IMAD.MOV.U32 R4, RZ, RZ, R12 ;  /* 0x000000ffff047224 */ /* 0x000fe400078e000c */
[----:B------:R-:W-:-:S07]  /*9aa0*/  IMAD.MOV.U32 R6, RZ, RZ, R0 ;  /* 0x000000ffff067224 */ /* 0x000fce00078e0000 */
.L_x_222:
[----:B------:R-:W1:Y:S01]  /*9ab0*/  S2R R8, SR_CgaCtaId ;  /* 0x0000000000087919 */ /* 0x000e620000008800 */
[----:B------:R-:W-:-:S04]  /*9ac0*/  MOV R7, 0x400 ;  /* 0x0000040000077802 */ /* 0x000fc80000000f00 */
[----:B-1----:R-:W-:Y:S02]  /*9ad0*/  LEA R15, R8, R7, 0x18 ;  /* 0x00000007080f7211 */ /* 0x002fe400078ec0ff */
[----:B------:R-:W-:Y:S01]  /*9ae0*/  SHF.L.U32 R7, R5, 0x1f, RZ ;  /* 0x0000001f05077819 */ /* 0x000fe200000006ff */
[----:B------:R-:W1:Y:S02]  /*9af0*/  @!P2 LDC R8, c[0x0][0x500] ;  /* 0x00014000ff08ab82 */ /* 0x000e640000000800 */
[----:B------:R-:W-:-:S04]  /*9b00*/  IMAD R20, R6, 0x8, R15 ;  /* 0x0000000806147824 */ /* 0x000fc800078e020f */
[----:B------:R-:W2:Y:S02]  /*9b10*/  SYNCS.PHASECHK.TRANS64.TRYWAIT P1, [R20+URZ+0x20], R7 ;  /* 0x00002007140075a7 */ /* 0x000ea4000802017f */
[----:B--2---:R-:W-:Y:S05]  /*9b20*/  @!P1 BRA `(.L_x_219) ;  /* 0x0000001400309947 */ /* 0x004fea0003800000 */
.L_x_256:
[----:B--2---:R-:W-:Y:S01]  /*9b30*/  PRMT R7, R18, 0x9910, RZ ;  /* 0x0000991012077816 */ /* 0x004fe200000000ff */
[----:B-1----:R1:W-:Y:S03]  /*9b40*/  @!P2 SYNCS.ARRIVE.TRANS64 RZ, [R20+URZ], R8 ;  /* 0x0000000814ffa9a7 */ /* 0x0023e6000800003f */
[----:B------:R-:W-:-:S13]  /*9b50*/  ISETP.NE.AND P1, PT, R7, 0x2, PT ;  /* 0x000000020700780c */ /* 0x000fda0003f25270 */
[----:B-1----:R-:W-:Y:S05]  /*9b60*/  @P1 BRA `(.L_x_220) ;  /* 0x0000000000041947 */ /* 0x002fea0003800000 */
[----:B------:R-:W-:Y:S01]  /*9b70*/  BPT.TRAP 0x1 ;  /* 0x000000040000795c */ /* 0x000fe20000300000 */
.L_x_220:
[----:B------:R-:W-:Y:S05]  /*9b80*/  @P0 BRA `(.L_x_221) ;  /* 0x0000000000040947 */ /* 0x000fea0003800000 */
[----:B------:R-:W-:Y:S01]  /*9b90*/  BPT.TRAP 0x1 ;  /* 0x000000040000795c */ /* 0x000fe20000300000 */
.L_x_221:
[C---:B------:R-:W-:Y:S01]  /*9ba0*/  LEA R7, R6.reuse, R15, 0xf ;  /* 0x0000000f06077211 */ /* 0x040fe200078e78ff */
[----:B------:R-:W-:Y:S01]  /*9bb0*/  IMAD R15, R6, 0x4000, R15 ;  /* 0x00004000060f7824 */ /* 0x000fe200078e020f */
[----:B------:R-:W-:Y:S01]  /*9bc0*/  R2UR UR9, R20 ;  /* 0x00000000140972ca */ /* 0x000fe200000e0000 */
[----:B------:R-:W-:Y:S01]  /*9bd0*/  UIADD3 UR4, UP0, UR20, 0xf0, URZ ;  /* 0x000000f014047890 */ /* 0x000fe2000ff1e03f */
[----:B------:R-:W-:Y:S01]  /*9be0*/  R2UR UR5, R7 ;  /* 0x00000000070572ca */ /* 0x000fe200000e0000 */
[----:B------:R-:W-:Y:S01]  /*9bf0*/  UIADD3 UR22, UP1, UR20, 0x1f0, URZ ;  /* 0x000001f014167890 */ /* 0x000fe2000ff3e03f */
[----:B------:R-:W-:Y:S01]  /*9c00*/  R2UR UR8, R15 ;  /* 0x000000000f0872ca */ /* 0x000fe200000e0000 */
[----:B------:R-:W-:Y:S01]  /*9c10*/  VIADD R6, R6, 0x1 ;  /* 0x0000000106067836 */ /* 0x000fe20000000000 */
[----:B------:R-:W-:Y:S01]  /*9c20*/  R2UR UR11, R14 ;  /* 0x000000000e0b72ca */ /* 0x000fe200000e0000 */
[----:B------:R-:W-:Y:S01]  /*9c30*/  UIADD3.X UR23, URZ, UR21, URZ, UP1, !UPT ;  /* 0x000000153f177290 */ /* 0x000fe20008ffe43f */
[----:B------:R-:W-:Y:S01]  /*9c40*/  R2UR UR10, R19 ;  /* 0x00000000130a72ca */ /* 0x000fe200000e0000 */
[----:B------:R-:W-:Y:S01]  /*9c50*/  UMOV UR6, 0x0 ;  /* 0x0000000000067882 */ /* 0x000fe20000000000 */
[----:B------:R-:W-:Y:S01]  /*9c60*/  R2UR UR12, R13 ;  /* 0x000000000d0c72ca */ /* 0x000fe200000e0000 */
[----:B------:R-:W-:Y:S01]  /*9c70*/  UMOV UR7, 0x10000000 ;  /* 0x1000000000077882 */ /* 0x000fe20000000000 */
[----:B------:R-:W-:Y:S01]  /*9c80*/  IADD3 R4, R4, -0x1, RZ ;  /* 0xffffffff04047810 */ /* 0x000fe20007ffe0ff */
[----:B------:R-:W-:Y:S01]  /*9c90*/  VIADD R19, R19, 0x40 ;  /* 0x0000004013137836 */ /* 0x000fe20000000000 */
[----:B------:R-:W-:Y:S01]  /*9ca0*/  R2UR UR18, R9 ;  /* 0x00000000091272ca */ /* 0x000fe200000e0000 */
[----:B------:R-:W-:Y:S01]  /*9cb0*/  UIADD3 UR13, UR5, 0x8400, URZ ;  /* 0x00008400050d7890 */ /* 0x000fe2000fffe03f */
[----:B------:R-:W-:Y:S01]  /*9cc0*/  ISETP.GT.AND P3, PT, R4, 0x1, PT ;  /* 0x000000010400780c */ /* 0x000fe20003f64270 */
[----:B------:R-:W-:Y:S01]  /*9cd0*/  UIADD3.X UR5, URZ, UR21, URZ, UP0, !UPT ;  /* 0x000000153f057290 */ /* 0x000fe200087fe43f */
[----:B------:R-:W-:Y:S01]  /*9ce0*/  ISETP.NE.AND P1, PT, R6, 0x4, PT ;  /* 0x000000040600780c */ /* 0x000fe20003f25270 */
[----:B------:R-:W-:-:S03]  /*9cf0*/  UIADD3 UR14, UR8, 0x28400, URZ ;  /* 0x00028400080e7890 */ /* 0x000fc6000fffe03f */
[----:B------:R-:W-:Y:S01]  /*9d00*/  UMOV UR8, UR13 ;  /* 0x0000000d00087c82 */ /* 0x000fe20008000000 */
[----:B------:R-:W-:Y:S02]  /*9d10*/  SEL R8, RZ, 0x1, P1 ;  /* 0x00000001ff087807 */ /* 0x000fe40000800000 */
[----:B------:R-:W-:Y:S01]  /*9d20*/  SEL R6, R6, RZ, P1 ;  /* 0x000000ff06067207 */ /* 0x000fe20000800000 */
[----:B------:R1:W-:Y:S01]  /*9d30*/  UTMALDG.3D [UR8], [UR4], desc[UR6] ;  /* 0x00000608040075b4 */ /* 0x0003e20008011000 */
[----:B------:R-:W-:Y:S01]  /*9d40*/  LOP3.LUT R5, R5, R8, RZ, 0x3c, !PT ;  /* 0x0000000805057212 */ /* 0x000fe200078e3cff */
[----:B-1----:R-:W-:Y:S01]  /*9d50*/  UMOV UR8, UR14 ;  /* 0x0000000e00087c82 */ /* 0x002fe20008000000 */
[----:B------:R-:W-:Y:S02]  /*9d60*/  UMOV UR11, UR18 ;  /* 0x00000012000b7c82 */ /* 0x000fe40008000000 */
[----:B------:R1:W-:Y:S02]  /*9d70*/  UTMALDG.3D [UR8], [UR22], desc[UR6] ;  /* 0x00000608160075b4 */ /* 0x0003e40008011000 */
[----:B-1----:R-:W-:Y:S05]  /*9d80*/  @P3 BRA `(.L_x_222) ;  /* 0xfffffffc00483947 */ /* 0x002fea000383ffff */
.L_x_218:
[----:B------:R-:W-:Y:S05]  /*9d90*/  BSYNC B1 ;  /* 0x0000000000017941 */ /* 0x000fea0003800000 */
.L_x_217:
[----:B------:R-:W-:Y:S01]  /*9da0*/  LOP3.LUT P3, RZ, R10, 0xff, RZ, 0xc0, !PT ;  /* 0x000000ff0aff7812 */ /* 0x000fe2000786c0ff */
[----:B------:R-:W-:Y:S01]  /*9db0*/  IMAD.IADD R0, R11, 0x1, R0 ;  /* 0x000000010b007824 */ /* 0x000fe200078e0200 */
[----:B------:R-:W-:Y:S01]  /*9dc0*/  IADD3 R16, P4, R16, UR40, RZ ;  /* 0x0000002810107c10 */ /* 0x000fe2000ff9e0ff */
[----:B------:R-:W-:Y:S01]  /*9dd0*/  ULDC.64 UR4, c[0x0][0x8f8] ;  /* 0x00023e0000047ab9 */ /* 0x000fe20000000a00 */
[----:B------:R-:W-:Y:S01]  /*9de0*/  BSSY B1, `(.L_x_223) ;  /* 0x000006d000017945 */ /* 0x000fe20003800000 */
[----:B------:R-:W-:Y:S01]  /*9df0*/  MOV R7, 0xffffffff ;  /* 0xffffffff00077802 */ /* 0x000fe20000000f00 */
[----:B------:R-:W-:Y:S01]  /*9e00*/  IMAD.MOV.U32 R13, RZ, RZ, -0x1 ;  /* 0xffffffffff0d7424 */ /* 0x000fe200078e00ff */
[----:B------:R-:W-:Y:S02]  /*9e10*/  SHF.R.U32.HI R4, RZ, 0x2, R0 ;  /* 0x00000002ff047819 */ /* 0x000fe40000011600 */
[----:B------:R-:W-:Y:S02]  /*9e20*/  ISETP.GT.U32.AND P1, PT, R0, 0x3, PT ;  /* 0x000000030000780c */ /* 0x000fe40003f24070 */
[----:B------:R-:W-:-:S02]  /*9e30*/  LOP3.LUT R4, R4, 0x1, RZ, 0xc0, !PT ;  /* 0x0000000104047812 */ /* 0x000fc400078ec0ff */
[----:B------:R-:W1:Y:S01]  /*9e40*/  @P3 S2R R6, SR_CgaCtaId ;  /* 0x0000000000063919 */ /* 0x000e620000008800 */
[----:B------:R-:W-:Y:S02]  /*9e50*/  @P3 MOV R5, 0x400 ;  /* 0x0000040000053802 */ /* 0x000fe40000000f00 */
[----:B------:R-:W-:Y:S02]  /*9e60*/  ISETP.LT.U32.AND P1, PT, R11, 0x4, P1 ;  /* 0x000000040b00780c */ /* 0x000fe40000f21070 */
[----:B------:R-:W-:Y:S02]  /*9e70*/  IADD3.X R17, R17, UR39, RZ, P4, !PT ;  /* 0x0000002711117c10 */ /* 0x000fe4000a7fe4ff */
[----:B------:R-:W-:Y:S02]  /*9e80*/  ISETP.GE.U32.AND P4, PT, R16, UR4, PT ;  /* 0x0000000410007c0c */ /* 0x000fe4000bf86070 */
[----:B------:R-:W-:Y:S02]  /*9e90*/  LOP3.LUT R0, R0, 0x3, RZ, 0xc0, !PT ;  /* 0x0000000300007812 */ /* 0x000fe400078ec0ff */
[----:B------:R-:W-:-:S02]  /*9ea0*/  PRMT R10, RZ, 0x7610, R10 ;  /* 0x00007610ff0a7816 */ /* 0x000fc4000000000a */
[----:B-1----:R-:W-:Y:S01]  /*9eb0*/  @P3 LEA R5, R6, R5, 0x18 ;  /* 0x0000000506053211 */ /* 0x002fe200078ec0ff */
[----:B------:R-:W-:-:S03]  /*9ec0*/  IMAD.MOV.U32 R6, RZ, RZ, -0x1 ;  /* 0xffffffffff067424 */ /* 0x000fc600078e00ff */
[----:B------:R1:W-:Y:S01]  /*9ed0*/  @P3 SYNCS.ARRIVE.TRANS64.A1T0 RZ, [R5+URZ+0x88], RZ ;  /* 0x000088ff05ff39a7 */ /* 0x0003e2000810003f */
[----:B------:R-:W-:Y:S02]  /*9ee0*/  ISETP.NE.U32.AND P3, PT, R4, 0x1, PT ;  /* 0x000000010400780c */ /* 0x000fe40003f65070 */
[----:B------:R-:W-:Y:S02]  /*9ef0*/  SEL R4, RZ, 0x1, !P1 ;  /* 0x00000001ff047807 */ /* 0x000fe40004800000 */
[----:B------:R-:W-:Y:S02]  /*9f00*/  ISETP.GE.U32.AND.EX P1, PT, R17, UR5, PT, P4 ;  /* 0x0000000511007c0c */ /* 0x000fe4000bf26140 */
[----:B------:R-:W-:-:S04]  /*9f10*/  ISETP.GT.U32.AND P3, PT, R11, 0x3, !P3 ;  /* 0x000000030b00780c */ /* 0x000fc80005f64070 */
[----:B-1----:R-:W-:-:S04]  /*9f20*/  SEL R5, RZ, 0x1, !P3 ;  /* 0x00000001ff057807 */ /* 0x002fc80005800000 */
[--C-:B------:R-:W-:Y:S02]  /*9f30*/  LOP3.LUT R3, R5, R3, R4.reuse, 0x96, !PT ;  /* 0x0000000305037212 */ /* 0x100fe400078e9604 */
[----:B------:R-:W-:Y:S01]  /*9f40*/  PRMT R4, RZ, 0x7610, R4 ;  /* 0x00007610ff047816 */ /* 0x000fe20000000004 */
[----:B------:R-:W-:Y:S06]  /*9f50*/  @P1 BRA `(.L_x_224) ;  /* 0x0000000400541947 */ /* 0x000fec0003800000 */
[----:B------:R-:W-:Y:S01]  /*9f60*/  ULDC.64 UR4, c[0x0][0x8d0] ;  /* 0x0002340000047ab9 */ /* 0x000fe20000000a00 */
[----:B------:R-:W1:Y:S01]  /*9f70*/  S2R R14, SR_CTAID.X ;  /* 0x00000000000e7919 */ /* 0x000e620000002500 */
[----:B------:R-:W-:Y:S01]  /*9f80*/  ISETP.NE.U32.AND P1, PT, RZ, UR4, PT ;  /* 0x00000004ff007c0c */ /* 0x000fe2000bf25070 */
[----:B------:R-:W-:Y:S01]  /*9f90*/  ULDC UR7, c[0x0][0x8d8] ;  /* 0x0002360000077ab9 */ /* 0x000fe20000000800 */
[----:B------:R-:W-:Y:S01]  /*9fa0*/  MOV R4, R16 ;  /* 0x0000001000047202 */ /* 0x000fe20000000f00 */
[----:B------:R-:W2:Y:S01]  /*9fb0*/  S2R R13, SR_CTAID.Y ;  /* 0x00000000000d7919 */ /* 0x000ea20000002600 */
[----:B------:R-:W-:Y:S01]  /*9fc0*/  ISETP.NE.AND.EX P1, PT, RZ, UR5, PT, P1 ;  /* 0x00000005ff007c0c */ /* 0x000fe2000bf25310 */
[----:B------:R-:W-:-:S12]  /*9fd0*/  IMAD.MOV.U32 R5, RZ, RZ, R17 ;  /* 0x000000ffff057224 */ /* 0x000fd800078e0011 */
[----:B------:R-:W-:Y:S05]  /*9fe0*/  @!P1 BRA `(.L_x_225) ;  /* 0x0000000000289947 */ /* 0x000fea0003800000 */
[----:B------:R-:W-:Y:S02]  /*9ff0*/  ULDC UR6, c[0x0][0x8dc] ;  /* 0x0002370000067ab9 */ /* 0x000fe40000000800 */
[----:B------:R-:W-:-:S05]  /*a000*/  IADD3 R9, P1, R16, UR6, RZ ;  /* 0x0000000610097c10 */ /* 0x000fca000ff3e0ff */
[----:B------:R-:W-:-:S04]  /*a010*/  IMAD.X R15, RZ, RZ, R17, P1 ;  /* 0x000000ffff0f7224 */ /* 0x000fc800008e0611 */
[----:B------:R-:W-:-:S04]  /*a020*/  IMAD.WIDE.U32 R6, R15, UR4, RZ ;  /* 0x000000040f067c25 */ /* 0x000fc8000f8e00ff */
[----:B------:R-:W-:-:S04]  /*a030*/  IMAD.WIDE.U32 R6, P1, R9, UR5, R6 ;  /* 0x0000000509067c25 */ /* 0x000fc8000f820006 */
[----:B------:R-:W-:Y:S01]  /*a040*/  IMAD.WIDE.U32 R8, R9, UR4, RZ ;  /* 0x0000000409087c25 */ /* 0x000fe2000f8e00ff */
[----:B------:R-:W-:-:S03]  /*a050*/  IADD3.X R5, RZ, RZ, RZ, P1, !PT ;  /* 0x000000ffff057210 */ /* 0x000fc60000ffe4ff */
[----:B------:R-:W-:Y:S01]  /*a060*/  IMAD.MOV.U32 R4, RZ, RZ, R7 ;  /* 0x000000ffff047224 */ /* 0x000fe200078e0007 */
[----:B------:R-:W-:-:S05]  /*a070*/  IADD3 RZ, P1, R9, R6, RZ ;  /* 0x0000000609ff7210 */ /* 0x000fca0007f3e0ff */
[----:B------:R-:W-:-:S08]  /*a080*/  IMAD.WIDE.U32.X R4, R15, UR5, R4, P1 ;  /* 0x000000050f047c25 */ /* 0x000fd000088e0404 */
.L_x_225:
[--C-:B------:R-:W-:Y:S01]  /*a090*/  SHF.R.U64 R8, R4, UR7, R5.reuse ;  /* 0x0000000704087c19 */ /* 0x100fe20008001205 */
[----:B------:R-:W-:Y:S01]  /*a0a0*/  ULDC.64 UR4, c[0x0][0x8c8] ;  /* 0x0002320000047ab9 */ /* 0x000fe20000000a00 */
[----:B------:R-:W-:Y:S01]  /*a0b0*/  SHF.R.U32.HI R4, RZ, UR7, R5 ;  /* 0x00000007ff047c19 */ /* 0x000fe20008011605 */
[----:B------:R-:W3:Y:S01]  /*a0c0*/  LDC R25, c[0x0][0x144] ;  /* 0x00005100ff197b82 */ /* 0x000ee20000000800 */
[----:B------:R-:W-:Y:S01]  /*a0d0*/  IADD3 R7, P1, RZ, -R8, RZ ;  /* 0x80000008ff077210 */ /* 0x000fe20007f3e0ff */
[----:B------:R-:W-:Y:S01]  /*a0e0*/  ULDC.64 UR8, c[0x0][0x8e8] ;  /* 0x00023a0000087ab9 */ /* 0x000fe20000000a00 */
[----:B-1----:R-:W-:Y:S01]  /*a0f0*/  I2FP.F32.U32 R9, R14 ;  /* 0x0000000e00097245 */ /* 0x002fe20000201000 */
[----:B------:R-:W-:Y:S02]  /*a100*/  ULDC UR6, c[0x0][0x8b0] ;  /* 0x00022c0000067ab9 */ /* 0x000fe40000000800 */
[----:B------:R-:W-:Y:S01]  /*a110*/  IMAD.X R4, RZ, RZ, ~R4, P1 ;  /* 0x000000ffff047224 */ /* 0x000fe200008e0e04 */
[----:B------:R-:W-:Y:S01]  /*a120*/  ISETP.NE.U32.AND P1, PT, RZ, UR8, PT ;  /* 0x00000008ff007c0c */ /* 0x000fe2000bf25070 */
[----:B------:R-:W1:Y:S02]  /*a130*/  LDC R20, c[0x0][0x148] ;  /* 0x00005200ff147b82 */ /* 0x000e640000000800 */
[----:B------:R-:W-:Y:S01]  /*a140*/  IMAD R6, R4, UR4, RZ ;  /* 0x0000000404067c24 */ /* 0x000fe2000f8e02ff */
[----:B------:R-:W-:Y:S01]  /*a150*/  ISETP.NE.AND.EX P1, PT, RZ, UR9, PT, P1 ;  /* 0x00000009ff007c0c */ /* 0x000fe2000bf25310 */
[----:B------:R-:W-:Y:S01]  /*a160*/  IMAD.WIDE.U32 R4, R7, UR4, R16 ;  /* 0x0000000407047c25 */ /* 0x000fe2000f8e0010 */
[----:B------:R-:W-:-:S03]  /*a170*/  ULDC UR4, c[0x0][0x150] ;  /* 0x0000540000047ab9 */ /* 0x000fc60000000800 */
[----:B------:R-:W-:Y:S02]  /*a180*/  IMAD R7, R7, UR5, R6 ;  /* 0x0000000507077c24 */ /* 0x000fe4000f8e0206 */
[----:B------:R-:W-:Y:S01]  /*a190*/  FMUL R6, R9, UR4 ;  /* 0x0000000409067c20 */ /* 0x000fe20008400000 */
[----:B------:R-:W-:Y:S01]  /*a1a0*/  ULDC UR4, c[0x0][0x8c0] ;  /* 0x0002300000047ab9 */ /* 0x000fe20000000800 */
[----:B------:R-:W-:Y:S01]  /*a1b0*/  ULDC UR5, c[0x0][0x154] ;  /* 0x0000550000057ab9 */ /* 0x000fe20000000800 */
[----:B------:R-:W-:-:S03]  /*a1c0*/  IADD3 R5, R5, R7, RZ ;  /* 0x0000000705057210 */ /* 0x000fc60007ffe0ff */
[----:B------:R-:W4:Y:S01]  /*a1d0*/  F2I.U32.TRUNC.NTZ R6, R6 ;  /* 0x0000000600067305 */ /* 0x000f22000020f000 */
[----:B------:R-:W-:Y:S02]  /*a1e0*/  SHF.R.U64 R9, R4, UR4, R5 ;  /* 0x0000000404097c19 */ /* 0x000fe40008001205 */
[----:B--2---:R-:W-:-:S05]  /*a1f0*/  I2FP.F32.U32 R4, R13 ;  /* 0x0000000d00047245 */ /* 0x004fca0000201000 */
[----:B------:R-:W-:Y:S01]  /*a200*/  FMUL R21, R4, UR5 ;  /* 0x0000000504157c20 */ /* 0x000fe20008400000 */
[----:B------:R-:W-:Y:S01]  /*a210*/  SHF.R.U32.HI R4, RZ, UR4, R5 ;  /* 0x00000004ff047c19 */ /* 0x000fe20008011605 */
[----:B------:R-:W-:-:S03]  /*a220*/  ULDC UR4, c[0x0][0x900] ;  /* 0x0002400000047ab9 */ /* 0x000fc60000000800 */
[--C-:B------:R-:W-:Y:S01]  /*a230*/  SHF.R.U64 R19, R9, UR6, R4.reuse ;  /* 0x0000000609137c19 */ /* 0x100fe20008001204 */
[----:B------:R-:W2:Y:S01]  /*a240*/  F2I.U32.TRUNC.NTZ R21, R21 ;  /* 0x0000001500157305 */ /* 0x000ea2000020f000 */
[----:B------:R-:W-:Y:S01]  /*a250*/  SHF.R.U32.HI R4, RZ, UR6, R4 ;  /* 0x00000006ff047c19 */ /* 0x000fe20008011604 */
[----:B----4-:R-:W-:-:S03]  /*a260*/  IMAD.MOV R6, RZ, RZ, -R6 ;  /* 0x000000ffff067224 */ /* 0x010fc600078e0a06 */
[----:B------:R-:W-:Y:S01]  /*a270*/  SHF.R.U64 R15, R19, UR4, R4 ;  /* 0x00000004130f7c19 */ /* 0x000fe20008001204 */
[----:B---3--:R-:W-:Y:S01]  /*a280*/  IMAD R14, R25, R6, R14 ;  /* 0x00000006190e7224 */ /* 0x008fe200078e020e */
[----:B------:R-:W-:-:S03]  /*a290*/  SHF.R.U32.HI R23, RZ, UR4, R4 ;  /* 0x00000004ff177c19 */ /* 0x000fc60008011604 */
[----:B------:R-:W-:Y:S01]  /*a2a0*/  IMAD.MOV.U32 R4, RZ, RZ, R15 ;  /* 0x000000ffff047224 */ /* 0x000fe200078e000f */
[----:B------:R-:W-:Y:S01]  /*a2b0*/  MOV R5, R23 ;  /* 0x0000001700057202 */ /* 0x000fe20000000f00 */
[----:B--2---:R-:W-:Y:S06]  /*a2c0*/  @!P1 BRA `(.L_x_226) ;  /* 0x0000000000289947 */ /* 0x004fec0003800000 */
[----:B------:R-:W-:Y:S02]  /*a2d0*/  ULDC UR4, c[0x0][0x8f4] ;  /* 0x00023d0000047ab9 */ /* 0x000fe40000000800 */
[----:B------:R-:W-:-:S05]  /*a2e0*/  IADD3 R5, P1, R15, UR4, RZ ;  /* 0x000000040f057c10 */ /* 0x000fca000ff3e0ff */
[----:B------:R-:W-:-:S04]  /*a2f0*/  IMAD.X R23, RZ, RZ, R23, P1 ;  /* 0x000000ffff177224 */ /* 0x000fc800008e0617 */
[----:B------:R-:W-:-:S04]  /*a300*/  IMAD.WIDE.U32 R6, R23, UR8, RZ ;  /* 0x0000000817067c25 */ /* 0x000fc8000f8e00ff */
[----:B------:R-:W-:-:S04]  /*a310*/  IMAD.WIDE.U32 R6, P1, R5, UR9, R6 ;  /* 0x0000000905067c25 */ /* 0x000fc8000f820006 */
[----:B------:R-:W-:Y:S01]  /*a320*/  IMAD.WIDE.U32 R4, R5, UR8, RZ ;  /* 0x0000000805047c25 */ /* 0x000fe2000f8e00ff */
[----:B------:R-:W-:-:S04]  /*a330*/  MOV R4, R7 ;  /* 0x0000000700047202 */ /* 0x000fc80000000f00 */
[----:B------:R-:W-:Y:S01]  /*a340*/  IADD3 RZ, P3, R5, R6, RZ ;  /* 0x0000000605ff7210 */ /* 0x000fe20007f7e0ff */
[----:B------:R-:W-:-:S04]  /*a350*/  IMAD.X R5, RZ, RZ, RZ, P1 ;  /* 0x000000ffff057224 */ /* 0x000fc800008e06ff */
[----:B------:R-:W-:-:S08]  /*a360*/  IMAD.WIDE.U32.X R4, R23, UR9, R4, P3 ;  /* 0x0000000917047c25 */ /* 0x000fd000098e0404 */
.L_x_226:
[----:B------:R-:W-:Y:S01]  /*a370*/  ISETP.NE.AND P1, PT, R2, 0x1, PT ;  /* 0x000000010200780c */ /* 0x000fe20003f25270 */
[----:B------:R-:W-:Y:S01]  /*a380*/  ULDC UR4, c[0x0][0x8f0] ;  /* 0x00023c0000047ab9 */ /* 0x000fe20000000800 */
[----:B------:R-:W-:Y:S01]  /*a390*/  LOP3.LUT R19, R19, UR16, RZ, 0xc0, !PT ;  /* 0x0000001013137c12 */ /* 0x000fe2000f8ec0ff */
[----:B------:R-:W-:Y:S01]  /*a3a0*/  IMAD.MOV R21, RZ, RZ, -R21 ;  /* 0x000000ffff157224 */ /* 0x000fe200078e0a15 */
[----:B------:R-:W-:Y:S01]  /*a3b0*/  SHF.R.U64 R4, R4, UR4, R5 ;  /* 0x0000000404047c19 */ /* 0x000fe20008001205 */
[----:B------:R-:W-:Y:S01]  /*a3c0*/  ULDC UR4, c[0x0][0x8e0] ;  /* 0x0002380000047ab9 */ /* 0x000fe20000000800 */
[----:B------:R-:W-:Y:S01]  /*a3d0*/  ULDC UR5, c[0x0][0x8b8] ;  /* 0x00022e0000057ab9 */ /* 0x000fe20000000800 */
[----:B------:R-:W-:Y:S02]  /*a3e0*/  MOV R5, 0x1 ;  /* 0x0000000100057802 */ /* 0x000fe40000000f00 */
[----:B------:R-:W-:Y:S02]  /*a3f0*/  IMAD.MOV R6, RZ, RZ, -R4 ;  /* 0x000000ffff067224 */ /* 0x000fe400078e0a04 */
[----:B------:R-:W-:Y:S01]  /*a400*/  IMAD R19, R4, UR17, R19 ;  /* 0x0000001104137c24 */ /* 0x000fe2000f8e0213 */
[----:B------:R-:W-:Y:S01]  /*a410*/  LOP3.LUT R4, R9, UR15, RZ, 0xc0, !PT ;  /* 0x0000000f09047c12 */ /* 0x000fe2000f8ec0ff */
[----:B-1----:R-:W-:-:S02]  /*a420*/  @P1 IMAD R14, R20, R21, R13 ;  /* 0x00000015140e1224 */ /* 0x002fc400078e020d */
[----:B------:R-:W-:Y:S01]  /*a430*/  IMAD R15, R6, UR4, R15 ;  /* 0x00000004060f7c24 */ /* 0x000fe2000f8e020f */
[----:B------:R-:W-:Y:S01]  /*a440*/  ULDC UR4, c[0x0][0x8a8] ;  /* 0x00022a0000047ab9 */ /* 0x000fe20000000800 */
[----:B------:R-:W-:Y:S02]  /*a450*/  IMAD R14, R19, UR5, R14 ;  /* 0x00000005130e7c24 */ /* 0x000fe4000f8e020e */
[--C-:B------:R-:W-:Y:S01]  /*a460*/  IMAD R15, R15, UR4, R4.reuse ;  /* 0x000000040f0f7c24 */ /* 0x100fe2000f8e0204 */
[----:B------:R-:W-:Y:S01]  /*a470*/  PRMT R4, R5, 0x7610, R4 ;  /* 0x0000761005047816 */ /* 0x000fe20000000004 */
[----:B------:R-:W-:-:S03]  /*a480*/  IMAD.MOV.U32 R13, RZ, RZ, R8 ;  /* 0x000000ffff0d7224 */ /* 0x000fc600078e0008 */
[----:B------:R-:W-:Y:S02]  /*a490*/  SEL R6, R15, R14, !P1 ;  /* 0x0000000e0f067207 */ /* 0x000fe40004800000 */
[----:B------:R-:W-:-:S07]  /*a4a0*/  SEL R7, R14, R15, !P1 ;  /* 0x0000000f0e077207 */ /* 0x000fce0004800000 */
.L_x_224:
[----:B------:R-:W-:Y:S05]  /*a4b0*/  BSYNC B1 ;  /* 0x0000000000017941 */ /* 0x000fea0003800000 */
.L_x_223:
[----:B------:R-:W-:-:S13]  /*a4c0*/  LOP3.LUT P1, RZ, R4, 0xff, RZ, 0xc0, !PT ;  /* 0x000000ff04ff7812 */ /* 0x000fda000782c0ff */
[----:B------:R-:W-:Y:S05]  /*a4d0*/  @P1 BRA `(.L_x_227) ;  /* 0xfffffff400401947 */ /* 0x000fea000383ffff */
[----:B------:R-:W-:Y:S05]  /*a4e0*/  BSYNC B0 ;  /* 0x0000000000007941 */ /* 0x000fea0003800000 */
.L_x_215:
[----:B------:R-:W-:-:S03]  /*a4f0*/  UMOV UR4, 0xffffffff ;  /* 0xffffffff00047882 */ /* 0x000fc60000000000 */
[----:B------:R-:W-:Y:S05]  /*a500*/  BRA.DIV UR4, `(.L_x_228) ;  /* 0x0000000a04cc7947 */ /* 0x000fea000b800000 */
[----:B------:R-:W-:-:S13]  /*a510*/  ELECT P6, URZ, PT ;  /* 0x00000000003f782f */ /* 0x000fda00038c0000 */
.L_x_259:
[----:B------:R-:W-:Y:S05]  /*a520*/  @!P6 BRA `(.L_x_9) ;  /* 0x0000000000a4e947 */ /* 0x000fea0003800000 */
[----:B------:R-:W-:-:S04]  /*a530*/  LOP3.LUT R22, R22, 0x2, RZ, 0xfc, !PT ;  /* 0x0000000216167812 */ /* 0x000fc800078efcff */
[----:B------:R-:W-:-:S13]  /*a540*/  ISETP.NE.AND P0, PT, R22, 0x3, PT ;  /* 0x000000031600780c */ /* 0x000fda0003f05270 */
[----:B------:R-:W-:Y:S05]  /*a550*/  @!P0 BRA `(.L_x_229) ;  /* 0x0000000000048947 */ /* 0x000fea0003800000 */
[----:B------:R-:W-:Y:S01]  /*a560*/  BPT.TRAP 0x1 ;  /* 0x000000040000795c */ /* 0x000fe20000300000 */
.L_x_229:
[----:B------:R-:W1:Y:S01]  /*a570*/  S2R R5, SR_CgaCtaId ;  /* 0x0000000000057919 */ /* 0x000e620000008800 */
[----:B------:R-:W-:Y:S02]  /*a580*/  MOV R2, 0x400 ;  /* 0x0000040000027802 */ /* 0x000fe40000000f00 */
[----:B------:R-:W-:Y:S02]  /*a590*/  SHF.L.U32 R4, R3, 0x1f, RZ ;  /* 0x0000001f03047819 */ /* 0x000fe400000006ff */
[----:B-1----:R-:W-:-:S05]  /*a5a0*/  LEA R5, R5, R2, 0x18 ;  /* 0x0000000205057211 */ /* 0x002fca00078ec0ff */
[----:B------:R-:W-:-:S05]  /*a5b0*/  VIADD R5, R5, 0x20 ;  /* 0x0000002005057836 */ /* 0x000fca0000000000 */
[C---:B------:R-:W-:Y:S01]  /*a5c0*/  LEA R7, R0.reuse, R5, 0x3 ;  /* 0x0000000500077211 */ /* 0x040fe200078e18ff */
[----:B------:R-:W-:-:S03]  /*a5d0*/  VIADD R0, R0, 0x1 ;  /* 0x0000000100007836 */ /* 0x000fc60000000000 */
[----:B------:R-:W1:Y:S02]  /*a5e0*/  SYNCS.PHASECHK.TRANS64.TRYWAIT P0, [R7+URZ], R4 ;  /* 0x00000004070075a7 */ /* 0x000e64000800017f */
[----:B------:R-:W-:-:S04]  /*a5f0*/  ISETP.NE.AND P1, PT, R0, 0x4, PT ;  /* 0x000000040000780c */ /* 0x000fc80003f25270 */
[----:B------:R-:W-:Y:S02]  /*a600*/  SEL R2, RZ, 0x1, P1 ;  /* 0x00000001ff027807 */ /* 0x000fe40000800000 */
[----:B------:R-:W-:Y:S02]  /*a610*/  SEL R0, R0, RZ, P1 ;  /* 0x000000ff00007207 */ /* 0x000fe40000800000 */
[----:B------:R-:W-:-:S03]  /*a620*/  LOP3.LUT R9, R3, R2, RZ, 0x3c, !PT ;  /* 0x0000000203097212 */ /* 0x000fc600078e3cff */
[----:B------:R-:W-:Y:S01]  /*a630*/  IMAD R6, R0, 0x8, R5 ;  /* 0x0000000800067824 */ /* 0x000fe200078e0205 */
[----:B------:R-:W-:Y:S01]  /*a640*/  SHF.L.U32 R3, R9, 0x1f, RZ ;  /* 0x0000001f09037819 */ /* 0x000fe200000006ff */
[----:B-1----:R-:W-:Y:S06]  /*a650*/  @!P0 BRA `(.L_x_230) ;  /* 0x0000000800988947 */ /* 0x002fec0003800000 */
.L_x_260:
[----:B------:R-:W2:Y:S01]  /*a660*/  SYNCS.PHASECHK.TRANS64.TRYWAIT P0, [R6+URZ], R3 ;  /* 0x00000003060075a7 */ /* 0x000ea2000800017f */
[----:B------:R-:W-:-:S04]  /*a670*/  IADD3 R0, R0, 0x1, RZ ;  /* 0x0000000100007810 */ /* 0x000fc80007ffe0ff */
[----:B------:R-:W-:-:S04]  /*a680*/  ISETP.NE.AND P1, PT, R0, 0x4, PT ;  /* 0x000000040000780c */ /* 0x000fc80003f25270 */
[----:B------:R-:W-:Y:S02]  /*a690*/  SEL R2, RZ, 0x1, P1 ;  /* 0x00000001ff027807 */ /* 0x000fe40000800000 */
[----:B------:R-:W-:Y:S02]  /*a6a0*/  SEL R0, R0, RZ, P1 ;  /* 0x000000ff00007207 */ /* 0x000fe40000800000 */
[----:B------:R-:W-:-:S03]  /*a6b0*/  LOP3.LUT R9, R9, R2, RZ, 0x3c, !PT ;  /* 0x0000000209097212 */ /* 0x000fc600078e3cff */
[----:B-1----:R-:W-:Y:S01]  /*a6c0*/  IMAD R7, R0, 0x8, R5 ;  /* 0x0000000800077824 */ /* 0x002fe200078e0205 */
[----:B------:R-:W-:Y:S01]  /*a6d0*/  SHF.L.U32 R4, R9, 0x1f, RZ ;  /* 0x0000001f09047819 */ /* 0x000fe200000006ff */
[----:B--2---:R-:W-:Y:S06]  /*a6e0*/  @!P0 BRA `(.L_x_231) ;  /* 0x0000000800888947 */ /* 0x004fec0003800000 */
.L_x_261:
[----:B------:R-:W2:Y:S01]  /*a6f0*/  SYNCS.PHASECHK.TRANS64.TRYWAIT P0, [R7+URZ], R4 ;  /* 0x00000004070075a7 */ /* 0x000ea2000800017f */
[----:B------:R-:W-:-:S05]  /*a700*/  VIADD R0, R0, 0x1 ;  /* 0x0000000100007836 */ /* 0x000fca0000000000 */
[----:B------:R-:W-:-:S04]  /*a710*/  ISETP.NE.AND P1, PT, R0, 0x4, PT ;  /* 0x000000040000780c */ /* 0x000fc80003f25270 */
[----:B------:R-:W-:Y:S02]  /*a720*/  SEL R2, RZ, 0x1, P1 ;  /* 0x00000001ff027807 */ /* 0x000fe40000800000 */
[----:B------:R-:W-:Y:S02]  /*a730*/  SEL R0, R0, RZ, P1 ;  /* 0x000000ff00007207 */ /* 0x000fe40000800000 */
[----:B------:R-:W-:Y:S01]  /*a740*/  LOP3.LUT R2, R9, R2, RZ, 0x3c, !PT ;  /* 0x0000000209027212 */ /* 0x000fe200078e3cff */
[----:B--2---:R-:W-:Y:S06]  /*a750*/  @!P0 BRA `(.L_x_232) ;  /* 0x0000000800808947 */ /* 0x004fec0003800000 */
.L_x_262:
[----:B------:R-:W-:Y:S02]  /*a760*/  LEA R5, R0, R5, 0x3 ;  /* 0x0000000500057211 */ /* 0x000fe400078e18ff */
[----:B------:R-:W-:-:S07]  /*a770*/  SHF.L.U32 R0, R2, 0x1f, RZ ;  /* 0x0000001f02007819 */ /* 0x000fce00000006ff */
.L_x_233:
[----:B---3--:R3:W4:Y:S02]  /*a780*/  SYNCS.PHASECHK.TRANS64.TRYWAIT P0, [R5+URZ], R0 ;  /* 0x00000000050075a7 */ /* 0x008724000800017f */
[----:B----4-:R-:W-:Y:S05]  /*a790*/  @!P0 NANOSLEEP.SYNCS 0x989680 ;  /* 0x009896800000895d */ /* 0x010fea0003900000 */
[----:B------:R-:W4:Y:S02]  /*a7a0*/  @!P0 SYNCS.PHASECHK.TRANS64 P0, [R5+URZ], R0 ;  /* 0x00000000050085a7 */ /* 0x000f24000800007f */
[----:B----4-:R-:W-:Y:S05]  /*a7b0*/  @!P0 BRA `(.L_x_233) ;  /* 0xfffffffc00f08947 */ /* 0x010fea000383ffff */
.L_x_9:
[----:B------:R-:W-:Y:S05]  /*a7c0*/  BSYNC B6 ;  /* 0x0000000000067941 */ /* 0x000fea0003800000 */
.L_x_7:
[----:B------:R-:W-:Y:S05]  /*a7d0*/  EXIT ;  /* 0x000000000000794d */ /* 0x000fea0003800000 */
.L_x_22:
[----:B---3--:R3:W4:Y:S02]  /*a7e0*/  SYNCS.PHASECHK.TRANS64.TRYWAIT P1, [R3+URZ], R0 ;  /* 0x00000000030075a7 */ /* 0x008724000802017f */
[----:B----4-:R-:W-:Y:S05]  /*a7f0*/  @!P1 NANOSLEEP.SYNCS 0x989680 ;  /* 0x009896800000995d */ /* 0x010fea0003900000 */
[----:B------:R-:W4:Y:S02]  /*a800*/  @!P1 SYNCS.PHASECHK.TRANS64 P1, [R3+URZ], R0 ;  /* 0x00000000030095a7 */ /* 0x000f24000802007f */
[----:B----4-:R-:W-:Y:S05]  /*a810*/  @!P1 BRA `(.L_x_22) ;  /* 0xfffffffc00f09947 */ /* 0x010fea000383ffff */
[----:B------:R-:W-:Y:S05]  /*a820*/  BRA `(.L_x_21) ;  /* 0xffffff6c00d47947 */ /* 0x000fea000383ffff */
.L_x_27:
[----:B--2---:R-:W-:-:S04]  /*a830*/  IMAD.U32 R4, RZ, RZ, UR4 ;  /* 0x00000004ff047e24 */ /* 0x004fc8000f8e00ff */
[----:B------:R2:W3:Y:S03]  /*a840*/  SYNCS.PHASECHK.TRANS64.TRYWAIT P1, [R4+URZ], R3 ;  /* 0x00000003040075a7 */ /* 0x0004e6000802017f */
[----:B---3--:R-:W-:Y:S05]  /*a850*/  @!P1 NANOSLEEP.SYNCS 0x989680 ;  /* 0x009896800000995d */ /* 0x008fea0003900000 */
[----:B------:R-:W3:Y:S02]  /*a860*/  @!P1 SYNCS.PHASECHK.TRANS64 P1, [R4+URZ], R3 ;  /* 0x00000003040095a7 */ /* 0x000ee4000802007f */
[----:B---3--:R-:W-:Y:S05]  /*a870*/  @!P1 BRA `(.L_x_27) ;  /* 0xfffffffc00ec9947 */ /* 0x008fea000383ffff */
[----:B------:R-:W-:Y:S05]  /*a880*/  BRA `(.L_x_26) ;  /* 0xffffff7000f47947 */ /* 0x000fea000383ffff */
.L_x_50:
[----:B-1----:R-:W-:-:S04]  /*a890*/  IMAD.U32 R5, RZ, RZ, UR51 ;  /* 0x00000033ff057e24 */ /* 0x002fc8000f8e00ff */
[----:B------:R1:W2:Y:S03]  /*a8a0*/  SYNCS.PHASECHK.TRANS64.TRYWAIT P2, [R5+URZ+0x40], R4 ;  /* 0x00004004050075a7 */ /* 0x0002a6000804017f */
[----:B--2---:R-:W-:Y:S05]  /*a8b0*/  @!P2 NANOSLEEP.SYNCS 0x989680 ;  /* 0x009896800000a95d */ /* 0x004fea0003900000 */
[----:B------:R-:W2:Y:S02]  /*a8c0*/  @!P2 SYNCS.PHASECHK.TRANS64 P2, [R5+URZ+0x40], R4 ;  /* 0x000040040500a5a7 */ /* 0x000ea4000804007f */
[----:B--2---:R-:W-:Y:S05]  /*a8d0*/  @!P2 BRA `(.L_x_50) ;  /* 0xfffffffc00eca947 */ /* 0x004fea000383ffff */
[----:B------:R-:W-:Y:S05]  /*a8e0*/  BRA `(.L_x_234) ;  /* 0xffffff8400407947 */ /* 0x000fea000383ffff */
.L_x_61:
[----:B-1----:R1:W2:Y:S02]  /*a8f0*/  SYNCS.PHASECHK.TRANS64.TRYWAIT P3, [R4+URZ+0x40], R5 ;  /* 0x00004005040075a7 */ /* 0x0022a4000806017f */
[----:B--2---:R-:W-:Y:S05]  /*a900*/  @!P3 NANOSLEEP.SYNCS 0x989680 ;  /* 0x009896800000b95d */ /* 0x004fea0003900000 */
[----:B------:R-:W2:Y:S02]  /*a910*/  @!P3 SYNCS.PHASECHK.TRANS64 P3, [R4+URZ+0x40], R5 ;  /* 0x000040050400b5a7 */ /* 0x000ea4000806007f */
[----:B--2---:R-:W-:Y:S05]  /*a920*/  @!P3 BRA `(.L_x_61) ;  /* 0xfffffffc00f0b947 */ /* 0x004fea000383ffff */
[----:B------:R-:W-:Y:S05]  /*a930*/  BRA `(.L_x_235) ;  /* 0xffffff8c00a07947 */ /* 0x000fea000383ffff */
.L_x_72:
[----:B-1----:R1:W2:Y:S02]  /*a940*/  SYNCS.PHASECHK.TRANS64.TRYWAIT P3, [R4+URZ+0x40], R5 ;  /* 0x00004005040075a7 */ /* 0x0022a4000806017f */
[----:B--2---:R-:W-:Y:S05]  /*a950*/  @!P3 NANOSLEEP.SYNCS 0x989680 ;  /* 0x009896800000b95d */ /* 0x004fea0003900000 */
[----:B------:R-:W2:Y:S02]  /*a960*/  @!P3 SYNCS.PHASECHK.TRANS64 P3, [R4+URZ+0x40], R5 ;  /* 0x000040050400b5a7 */ /* 0x000ea4000806007f */
[----:B--2---:R-:W-:Y:S05]  /*a970*/  @!P3 BRA `(.L_x_72) ;  /* 0xfffffffc00f0b947 */ /* 0x004fea000383ffff */
[----:B------:R-:W-:Y:S05]  /*a980*/  BRA `(.L_x_236) ;  /* 0xffffff94009c7947 */ /* 0x000fea000383ffff */
.L_x_83:
[----:B-1----:R1:W2:Y:S02]  /*a990*/  SYNCS.PHASECHK.TRANS64.TRYWAIT P3, [R5+URZ+0x40], R4 ;  /* 0x00004004050075a7 */ /* 0x0022a4000806017f */
[----:B--2---:R-:W-:Y:S05]  /*a9a0*/  @!P3 NANOSLEEP.SYNCS 0x989680 ;  /* 0x009896800000b95d */ /* 0x004fea0003900000 */
[----:B------:R-:W2:Y:S02]  /*a9b0*/  @!P3 SYNCS.PHASECHK.TRANS64 P3, [R5+URZ+0x40], R4 ;  /* 0x000040040500b5a7 */ /* 0x000ea4000806007f */
[----:B--2---:R-:W-:Y:S05]  /*a9c0*/  @!P3 BRA `(.L_x_83) ;  /* 0xfffffffc00f0b947 */ /* 0x004fea000383ffff */
[----:B------:R-:W-:Y:S05]  /*a9d0*/  BRA `(.L_x_237) ;  /* 0xffffff9c009c7947 */ /* 0x000fea000383ffff */
.L_x_94:
[----:B-1----:R1:W2:Y:S02]  /*a9e0*/  SYNCS.PHASECHK.TRANS64.TRYWAIT P3, [R4+URZ+0x40], R5 ;  /* 0x00004005040075a7 */ /* 0x0022a4000806017f */
[----:B--2---:R-:W-:Y:S05]  /*a9f0*/  @!P3 NANOSLEEP.SYNCS 0x989680 ;  /* 0x009896800000b95d */ /* 0x004fea0003900000 */
[----:B------:R-:W2:Y:S02]  /*aa00*/  @!P3 SYNCS.PHASECHK.TRANS64 P3, [R4+URZ+0x40], R5 ;  /* 0x000040050400b5a7 */ /* 0x000ea4000806007f */
[----:B--2---:R-:W-:Y:S05]  /*aa10*/  @!P3 BRA `(.L_x_94) ;  /* 0xfffffffc00f0b947 */ /* 0x004fea000383ffff */
[----:B------:R-:W-:Y:S05]  /*aa20*/  BRA `(.L_x_238) ;  /* 0xffffffa4009c7947 */ /* 0x000fea000383ffff */
.L_x_105:
[----:B-1----:R1:W2:Y:S02]  /*aa30*/  SYNCS.PHASECHK.TRANS64.TRYWAIT P3, [R4+URZ+0x40], R5 ;  /* 0x00004005040075a7 */ /* 0x0022a4000806017f */
[----:B--2---:R-:W-:Y:S05]  /*aa40*/  @!P3 NANOSLEEP.SYNCS 0x989680 ;  /* 0x009896800000b95d */ /* 0x004fea0003900000 */
[----:B------:R-:W2:Y:S02]  /*aa50*/  @!P3 SYNCS.PHASECHK.TRANS64 P3, [R4+URZ+0x40], R5 ;  /* 0x000040050400b5a7 */ /* 0x000ea4000806007f */
[----:B--2---:R-:W-:Y:S05]  /*aa60*/  @!P3 BRA `(.L_x_105) ;  /* 0xfffffffc00f0b947 */ /* 0x004fea000383ffff */
[----:B------:R-:W-:Y:S05]  /*aa70*/  BRA `(.L_x_239) ;  /* 0xffffffac00947947 */ /* 0x000fea000383ffff */
.L_x_116:
[----:B-1----:R1:W2:Y:S02]  /*aa80*/  SYNCS.PHASECHK.TRANS64.TRYWAIT P3, [R4+URZ+0x40], R5 ;  /* 0x00004005040075a7 */ /* 0x0022a4000806017f */
[----:B--2---:R-:W-:Y:S05]  /*aa90*/  @!P3 NANOSLEEP.SYNCS 0x989680 ;  /* 0x009896800000b95d */ /* 0x004fea0003900000 */
[----:B------:R-:W2:Y:S02]  /*aaa0*/  @!P3 SYNCS.PHASECHK.TRANS64 P3, [R4+URZ+0x40], R5 ;  /* 0x000040050400b5a7 */ /* 0x000ea4000806007f */
[----:B--2---:R-:W-:Y:S05]  /*aab0*/  @!P3 BRA `(.L_x_116) ;  /* 0xfffffffc00f0b947 */ /* 0x004fea000383ffff */
[----:B------:R-:W-:Y:S05]  /*aac0*/  BRA `(.L_x_240) ;  /* 0xffffffb4008c7947 */ /* 0x000fea000383ffff */
.L_x_127:
[----:B-1----:R1:W2:Y:S02]  /*aad0*/  SYNCS.PHASECHK.TRANS64.TRYWAIT P3, [R4+URZ+0x40], R25 ;  /* 0x00004019040075a7 */ /* 0x0022a4000806017f */
[----:B--2---:R-:W-:Y:S05]  /*aae0*/  @!P3 NANOSLEEP.SYNCS 0x989680 ;  /* 0x009896800000b95d */ /* 0x004fea0003900000 */
[----:B------:R-:W2:Y:S02]  /*aaf0*/  @!P3 SYNCS.PHASECHK.TRANS64 P3, [R4+URZ+0x40], R25 ;  /* 0x000040190400b5a7 */ /* 0x000ea4000806007f */
[----:B--2---:R-:W-:Y:S05]  /*ab00*/  @!P3 BRA `(.L_x_127) ;  /* 0xfffffffc00f0b947 */ /* 0x004fea000383ffff */
[----:B------:R-:W-:Y:S05]  /*ab10*/  BRA `(.L_x_241) ;  /* 0xffffffbc00787947 */ /* 0x000fea000383ffff */
.L_x_147:
[----:B-1----:R-:W-:-:S04]  /*ab20*/  MOV R3, UR4 ;  /* 0x0000000400037c02 */ /* 0x002fc80008000f00 */
[----:B------:R1:W2:Y:S03]  /*ab30*/  SYNCS.PHASECHK.TRANS64.TRYWAIT P0, [R3+URZ+0x88], R0 ;  /* 0x00008800030075a7 */ /* 0x0002a6000800017f */
[----:B--2---:R-:W-:Y:S05]  /*ab40*/  @!P0 NANOSLEEP.SYNCS 0x989680 ;  /* 0x009896800000895d */ /* 0x004fea0003900000 */
[----:B------:R-:W2:Y:S02]  /*ab50*/  @!P0 SYNCS.PHASECHK.TRANS64 P0, [R3+URZ+0x88], R0 ;  /* 0x00008800030085a7 */ /* 0x000ea4000800007f */
[----:B--2---:R-:W-:Y:S05]  /*ab60*/  @!P0 BRA `(.L_x_147) ;  /* 0xfffffffc00ec8947 */ /* 0x004fea000383ffff */
[----:B------:R-:W-:Y:S05]  /*ab70*/  BRA `(.L_x_146) ;  /* 0xffffffd400507947 */ /* 0x000fea000383ffff */
.L_x_156:
[----:B-1----:R-:W-:-:S04]  /*ab80*/  IMAD.U32 R5, RZ, RZ, UR13 ;  /* 0x0000000dff057e24 */ /* 0x002fc8000f8e00ff */
[----:B------:R1:W2:Y:S03]  /*ab90*/  SYNCS.PHASECHK.TRANS64.TRYWAIT P1, [R5+URZ+0x60], R4 ;  /* 0x00006004050075a7 */ /* 0x0002a6000802017f */
[----:B--2---:R-:W-:Y:S05]  /*aba0*/  @!P1 NANOSLEEP.SYNCS 0x989680 ;  /* 0x009896800000995d */ /* 0x004fea0003900000 */
[----:B------:R-:W2:Y:S02]  /*abb0*/  @!P1 SYNCS.PHASECHK.TRANS64 P1, [R5+URZ+0x60], R4 ;  /* 0x00006004050095a7 */ /* 0x000ea4000802007f */
[----:B--2---:R-:W-:Y:S05]  /*abc0*/  @!P1 BRA `(.L_x_156) ;  /* 0xfffffffc00ec9947 */ /* 0x004fea000383ffff */
[----:B------:R-:W-:Y:S05]  /*abd0*/  BRA `(.L_x_242) ;  /* 0xffffffd800347947 */ /* 0x000fea000383ffff */
.L_x_162:
[----:B-12---:R-:W-:-:S04]  /*abe0*/  IMAD.U32 R5, RZ, RZ, UR13 ;  /* 0x0000000dff057e24 */ /* 0x006fc8000f8e00ff */
[----:B------:R1:W2:Y:S03]  /*abf0*/  SYNCS.PHASECHK.TRANS64.TRYWAIT P1, [R5+URZ+0x68], R4 ;  /* 0x00006804050075a7 */ /* 0x0002a6000802017f */
[----:B--2---:R-:W-:Y:S05]  /*ac00*/  @!P1 NANOSLEEP.SYNCS 0x989680 ;  /* 0x009896800000995d */ /* 0x004fea0003900000 */
[----:B------:R-:W2:Y:S02]  /*ac10*/  @!P1 SYNCS.PHASECHK.TRANS64 P1, [R5+URZ+0x68], R4 ;  /* 0x00006804050095a7 */ /* 0x000ea4000802007f */
[----:B--2---:R-:W-:Y:S05]  /*ac20*/  @!P1 BRA `(.L_x_162) ;  /* 0xfffffffc00ec9947 */ /* 0x004fea000383ffff */
[----:B------:R-:W-:Y:S05]  /*ac30*/  BRA `(.L_x_243) ;  /* 0xffffffd8007c7947 */ /* 0x000fea000383ffff */
.L_x_168:
[----:B-123--:R-:W-:-:S04]  /*ac40*/  MOV R5, UR13 ;  /* 0x0000000d00057c02 */ /* 0x00efc80008000f00 */
[----:B------:R1:W2:Y:S03]  /*ac50*/  SYNCS.PHASECHK.TRANS64.TRYWAIT P1, [R5+URZ+0x70], R4 ;  /* 0x00007004050075a7 */ /* 0x0002a6000802017f */
[----:B--2---:R-:W-:Y:S05]  /*ac60*/  @!P1 NANOSLEEP.SYNCS 0x989680 ;  /* 0x009896800000995d */ /* 0x004fea0003900000 */
[----:B------:R-:W2:Y:S02]  /*ac70*/  @!P1 SYNCS.PHASECHK.TRANS64 P1, [R5+URZ+0x70], R4 ;  /* 0x00007004050095a7 */ /* 0x000ea4000802007f */
[----:B--2---:R-:W-:Y:S05]  /*ac80*/  @!P1 BRA `(.L_x_168) ;  /* 0xfffffffc00ec9947 */ /* 0x004fea000383ffff */
[----:B------:R-:W-:Y:S05]  /*ac90*/  BRA `(.L_x_244) ;  /* 0xffffffd800d07947 */ /* 0x000fea000383ffff */
.L_x_174:
[----:B-1234-:R-:W-:-:S04]  /*aca0*/  IMAD.U32 R5, RZ, RZ, UR13 ;  /* 0x0000000dff057e24 */ /* 0x01efc8000f8e00ff */
[----:B------:R1:W2:Y:S03]  /*acb0*/  SYNCS.PHASECHK.TRANS64.TRYWAIT P1, [R5+URZ+0x78], R4 ;  /* 0x00007804050075a7 */ /* 0x0002a6000802017f */
[----:B--2---:R-:W-:Y:S05]  /*acc0*/  @!P1 NANOSLEEP.SYNCS 0x989680 ;  /* 0x009896800000995d */ /* 0x004fea0003900000 */
[----:B------:R-:W2:Y:S02]  /*acd0*/  @!P1 SYNCS.PHASECHK.TRANS64 P1, [R5+URZ+0x78], R4 ;  /* 0x00007804050095a7 */ /* 0x000ea4000802007f */
[----:B--2---:R-:W-:Y:S05]  /*ace0*/  @!P1 BRA `(.L_x_174) ;  /* 0xfffffffc00ec9947 */ /* 0x004fea000383ffff */
[----:B------:R-:W-:Y:S05]  /*acf0*/  BRA `(.L_x_245) ;  /* 0xffffffdc001c7947 */ /* 0x000fea000383ffff */
.L_x_180:
[----:B-1234-:R-:W-:-:S04]  /*ad00*/  IMAD.U32 R5, RZ, RZ, UR13 ;  /* 0x0000000dff057e24 */ /* 0x01efc8000f8e00ff */
[----:B------:R1:W2:Y:S03]  /*ad10*/  SYNCS.PHASECHK.TRANS64.TRYWAIT P1, [R5+URZ+0x60], R4 ;  /* 0x00006004050075a7 */ /* 0x0002a6000802017f */
[----:B--2---:R-:W-:Y:S05]  /*ad20*/  @!P1 NANOSLEEP.SYNCS 0x989680 ;  /* 0x009896800000995d */ /* 0x004fea0003900000 */
[----:B------:R-:W2:Y:S02]  /*ad30*/  @!P1 SYNCS.PHASECHK.TRANS64 P1, [R5+URZ+0x60], R4 ;  /* 0x00006004050095a7 */ /* 0x000ea4000802007f */
[----:B--2---:R-:W-:Y:S05]  /*ad40*/  @!P1 BRA `(.L_x_180) ;  /* 0xfffffffc00ec9947 */ /* 0x004fea000383ffff */
[----:B------:R-:W-:Y:S05]  /*ad50*/  BRA `(.L_x_246) ;  /* 0xffffffdc00707947 */ /* 0x000fea000383ffff */
.L_x_186:
[----:B-1234-:R-:W-:-:S04]  /*ad60*/  MOV R5, UR13 ;  /* 0x0000000d00057c02 */ /* 0x01efc80008000f00 */
[----:B------:R1:W2:Y:S03]  /*ad70*/  SYNCS.PHASECHK.TRANS64.TRYWAIT P1, [R5+URZ+0x68], R4 ;  /* 0x00006804050075a7 */ /* 0x0002a6000802017f */
[----:B--2---:R-:W-:Y:S05]  /*ad80*/  @!P1 NANOSLEEP.SYNCS 0x989680 ;  /* 0x009896800000995d */ /* 0x004fea0003900000 */
[----:B------:R-:W2:Y:S02]  /*ad90*/  @!P1 SYNCS.PHASECHK.TRANS64 P1, [R5+URZ+0x68], R4 ;  /* 0x00006804050095a7 */ /* 0x000ea4000802007f */
[----:B--2---:R-:W-:Y:S05]  /*ada0*/  @!P1 BRA `(.L_x_186) ;  /* 0xfffffffc00ec9947 */ /* 0x004fea000383ffff */
[----:B------:R-:W-:Y:S05]  /*adb0*/  BRA `(.L_x_247) ;  /* 0xffffffdc00b07947 */ /* 0x000fea000383ffff */
.L_x_192:
[----:B-1234-:R-:W-:-:S04]  /*adc0*/  IMAD.U32 R5, RZ, RZ, UR13 ;  /* 0x0000000dff057e24 */ /* 0x01efc8000f8e00ff */
[----:B------:R1:W2:Y:S03]  /*add0*/  SYNCS.PHASECHK.TRANS64.TRYWAIT P1, [R5+URZ+0x70], R4 ;  /* 0x00007004050075a7 */ /* 0x0002a6000802017f */
[----:B--2---:R-:W-:Y:S05]  /*ade0*/  @!P1 NANOSLEEP.SYNCS 0x989680 ;  /* 0x009896800000995d */ /* 0x004fea0003900000 */
[----:B------:R-:W2:Y:S02]  /*adf0*/  @!P1 SYNCS.PHASECHK.TRANS64 P1, [R5+URZ+0x70], R4 ;  /* 0x00007004050095a7 */ /* 0x000ea4000802007f */
[----:B--2---:R-:W-:Y:S05]  /*ae00*/  @!P1 BRA `(.L_x_192) ;  /* 0xfffffffc00ec9947 */ /* 0x004fea000383ffff */
[----:B------:R-:W-:Y:S05]  /*ae10*/  BRA `(.L_x_248) ;  /* 0xffffffdc00f87947 */ /* 0x000fea000383ffff */
.L_x_198:
[----:B-1234-:R-:W-:-:S04]  /*ae20*/  IMAD.U32 R5, RZ, RZ, UR13 ;  /* 0x0000000dff057e24 */ /* 0x01efc8000f8e00ff */
[----:B------:R1:W2:Y:S03]  /*ae30*/  SYNCS.PHASECHK.TRANS64.TRYWAIT P1, [R5+URZ+0x78], R4 ;  /* 0x00007804050075a7 */ /* 0x0002a6000802017f */
[----:B--2---:R-:W-:Y:S05]  /*ae40*/  @!P1 NANOSLEEP.SYNCS 0x989680 ;  /* 0x009896800000995d */ /* 0x004fea0003900000 */
[----:B------:R-:W2:Y:S02]  /*ae50*/  @!P1 SYNCS.PHASECHK.TRANS64 P1, [R5+URZ+0x78], R4 ;  /* 0x00007804050095a7 */ /* 0x000ea4000802007f */
[----:B--2---:R-:W-:Y:S05]  /*ae60*/  @!P1 BRA `(.L_x_198) ;  /* 0xfffffffc00ec9947 */ /* 0x004fea000383ffff */
[----:B------:R-:W-:Y:S05]  /*ae70*/  BRA `(.L_x_249) ;  /* 0xffffffe000347947 */ /* 0x000fea000383ffff */
.L_x_208:
[----:B------:R1:W1:Y:S02]  /*ae80*/  SYNCS.PHASECHK.TRANS64.TRYWAIT P0, [R0+URZ+0x60], R3 ;  /* 0x00006003000075a7 */ /* 0x000264000800017f */
[----:B-1----:R-:W-:Y:S05]  /*ae90*/  @!P0 NANOSLEEP.SYNCS 0x989680 ;  /* 0x009896800000895d */ /* 0x002fea0003900000 */
[----:B------:R-:W1:Y:S02]  /*aea0*/  @!P0 SYNCS.PHASECHK.TRANS64 P0, [R0+URZ+0x60], R3 ;  /* 0x00006003000085a7 */ /* 0x000e64000800007f */
[----:B-1----:R-:W-:Y:S05]  /*aeb0*/  @!P0 BRA `(.L_x_208) ;  /* 0xfffffffc00f08947 */ /* 0x002fea000383ffff */
[----:B------:R-:W-:Y:S05]  /*aec0*/  BRA `(.L_x_250) ;  /* 0xffffffe800187947 */ /* 0x000fea000383ffff */
.L_x_210:
[----:B------:R1:W1:Y:S02]  /*aed0*/  SYNCS.PHASECHK.TRANS64.TRYWAIT P0, [R0+URZ+0x68], R3 ;  /* 0x00006803000075a7 */ /* 0x000264000800017f */
[----:B-1----:R-:W-:Y:S05]  /*aee0*/  @!P0 NANOSLEEP.SYNCS 0x989680 ;  /* 0x009896800000895d */ /* 0x002fea0003900000 */
[----:B------:R-:W1:Y:S02]  /*aef0*/  @!P0 SYNCS.PHASECHK.TRANS64 P0, [R0+URZ+0x68], R3 ;  /* 0x00006803000085a7 */ /* 0x000e64000800007f */
[----:B-1----:R-:W-:Y:S05]  /*af00*/  @!P0 BRA `(.L_x_210) ;  /* 0xfffffffc00f08947 */ /* 0x002fea000383ffff */
[----:B------:R-:W-:Y:S05]  /*af10*/  BRA `(.L_x_251) ;  /* 0xffffffe800147947 */ /* 0x000fea000383ffff */
.L_x_212:
[----:B------:R1:W1:Y:S02]  /*af20*/  SYNCS.PHASECHK.TRANS64.TRYWAIT P0, [R0+URZ+0x70], R3 ;  /* 0x00007003000075a7 */ /* 0x000264000800017f */
[----:B-1----:R-:W-:Y:S05]  /*af30*/  @!P0 NANOSLEEP.SYNCS 0x989680 ;  /* 0x009896800000895d */ /* 0x002fea0003900000 */
[----:B------:R-:W1:Y:S02]  /*af40*/  @!P0 SYNCS.PHASECHK.TRANS64 P0, [R0+URZ+0x70], R3 ;  /* 0x00007003000085a7 */ /* 0x000e64000800007f */
[----:B-1----:R-:W-:Y:S05]  /*af50*/  @!P0 BRA `(.L_x_212) ;  /* 0xfffffffc00f08947 */ /* 0x002fea000383ffff */
[----:B------:R-:W-:Y:S05]  /*af60*/  BRA `(.L_x_252) ;  /* 0xffffffe800107947 */ /* 0x000fea000383ffff */
.L_x_216:
[----:B------:R-:W-:Y:S01]  /*af70*/  BSSY B1, `(.L_x_253) ;  /* 0x0000006000017945 */ /* 0x000fe20003800000 */
[----:B------:R-:W-:-:S07]  /*af80*/  MOV R15, 0xffffffff ;  /* 0xffffffff000f7802 */ /* 0x000fce0000000f00 */
[----:B------:R-:W-:Y:S05]  /*af90*/  WARPSYNC.COLLECTIVE R15, `(.L_x_254) ;  /* 0x000000000f0c7348 */ /* 0x000fea0003c00000 */
[----:B------:R-:W-:Y:S02]  /*afa0*/  ELECT P6, UR62, PT ;  /* 0x00000000003e782f */ /* 0x000fe400038c0000 */
[----:B------:R-:W-:Y:S01]  /*afb0*/  MOV R14, UR62 ;  /* 0x0000003e000e7c02 */ /* 0x000fe20008000f00 */
[----:B------:R-:W-:Y:S10]  /*afc0*/  ENDCOLLECTIVE ;  /* 0x000000000000791b */ /* 0x000ff40003800000 */
.L_x_254:
[----:B------:R-:W-:Y:S05]  /*afd0*/  BSYNC B1 ;  /* 0x0000000000017941 */ /* 0x000fea0003800000 */
.L_x_253:
[----:B------:R-:W-:Y:S05]  /*afe0*/  BRA `(.L_x_255) ;  /* 0xffffffe800887947 */ /* 0x000fea000383ffff */
.L_x_219:
[----:B--2---:R2:W3:Y:S02]  /*aff0*/  SYNCS.PHASECHK.TRANS64.TRYWAIT P1, [R20+URZ+0x20], R7 ;  /* 0x00002007140075a7 */ /* 0x0044e4000802017f */
[----:B---3--:R-:W-:Y:S05]  /*b000*/  @!P1 NANOSLEEP.SYNCS 0x989680 ;  /* 0x009896800000995d */ /* 0x008fea0003900000 */
[----:B------:R-:W3:Y:S02]  /*b010*/  @!P1 SYNCS.PHASECHK.TRANS64 P1, [R20+URZ+0x20], R7 ;  /* 0x00002007140095a7 */ /* 0x000ee4000802007f */
[----:B---3--:R-:W-:Y:S05]  /*b020*/  @!P1 BRA `(.L_x_219) ;  /* 0xfffffffc00f09947 */ /* 0x008fea000383ffff */
[----:B------:R-:W-:Y:S05]  /*b030*/  BRA `(.L_x_256) ;  /* 0xffffffe800bc7947 */ /* 0x000fea000383ffff */
.L_x_228:
[----:B------:R-:W-:Y:S01]  /*b040*/  BSSY B0, `(.L_x_257) ;  /* 0x0000006000007945 */ /* 0x000fe20003800000 */
[----:B------:R-:W-:-:S07]  /*b050*/  IMAD.MOV.U32 R15, RZ, RZ, -0x1 ;  /* 0xffffffffff0f7424 */ /* 0x000fce00078e00ff */
[----:B------:R-:W-:Y:S05]  /*b060*/  WARPSYNC.COLLECTIVE R15, `(.L_x_258) ;  /* 0x000000000f0c7348 */ /* 0x000fea0003c00000 */
[----:B------:R-:W-:Y:S02]  /*b070*/  ELECT P6, UR62, PT ;  /* 0x00000000003e782f */ /* 0x000fe400038c0000 */
[----:B------:R-:W-:Y:S01]  /*b080*/  MOV R14, UR62 ;  /* 0x0000003e000e7c02 */ /* 0x000fe20008000f00 */
[----:B------:R-:W-:Y:S10]  /*b090*/  ENDCOLLECTIVE ;  /* 0x000000000000791b */ /* 0x000ff40003800000 */
.L_x_258:
[----:B------:R-:W-:Y:S05]  /*b0a0*/  BSYNC B0 ;  /* 0x0000000000007941 */ /* 0x000fea0003800000 */
.L_x_257:
[----:B------:R-:W-:Y:S05]  /*b0b0*/  BRA `(.L_x_259) ;  /* 0xfffffff400187947 */ /* 0x000fea000383ffff */
.L_x_230:
[----:B-1----:R1:W2:Y:S02]  /*b0c0*/  SYNCS.PHASECHK.TRANS64.TRYWAIT P0, [R7+URZ], R4 ;  /* 0x00000004070075a7 */ /* 0x0022a4000800017f */
[----:B--2---:R-:W-:Y:S05]  /*b0d0*/  @!P0 NANOSLEEP.SYNCS 0x989680 ;  /* 0x009896800000895d */ /* 0x004fea0003900000 */
[----:B------:R-:W2:Y:S02]  /*b0e0*/  @!P0 SYNCS.PHASECHK.TRANS64 P0, [R7+URZ], R4 ;  /* 0x00000004070085a7 */ /* 0x000ea4000800007f */
[----:B--2---:R-:W-:Y:S05]  /*b0f0*/  @!P0 BRA `(.L_x_230) ;  /* 0xfffffffc00f08947 */ /* 0x004fea000383ffff */
[----:B------:R-:W-:Y:S05]  /*b100*/  BRA `(.L_x_260) ;  /* 0xfffffff400547947 */ /* 0x000fea000383ffff */
.L_x_231:
[----:B-1----:R1:W2:Y:S02]  /*b110*/  SYNCS.PHASECHK.TRANS64.TRYWAIT P0, [R6+URZ], R3 ;  /* 0x00000003060075a7 */ /* 0x0022a4000800017f */
[----:B--2---:R-:W-:Y:S05]  /*b120*/  @!P0 NANOSLEEP.SYNCS 0x989680 ;  /* 0x009896800000895d */ /* 0x004fea0003900000 */
[----:B------:R-:W2:Y:S02]  /*b130*/  @!P0 SYNCS.PHASECHK.TRANS64 P0, [R6+URZ], R3 ;  /* 0x00000003060085a7 */ /* 0x000ea4000800007f */
[----:B--2---:R-:W-:Y:S05]  /*b140*/  @!P0 BRA `(.L_x_231) ;  /* 0xfffffffc00f08947 */ /* 0x004fea000383ffff */
[----:B------:R-:W-:Y:S05]  /*b150*/  BRA `(.L_x_261) ;  /* 0xfffffff400647947 */ /* 0x000fea000383ffff */
.L_x_232:
[----:B--2---:R2:W3:Y:S02]  /*b160*/  SYNCS.PHASECHK.TRANS64.TRYWAIT P0, [R7+URZ], R4 ;  /* 0x00000004070075a7 */ /* 0x0044e4000800017f */
[----:B---3--:R-:W-:Y:S05]  /*b170*/  @!P0 NANOSLEEP.SYNCS 0x989680 ;  /* 0x009896800000895d */ /* 0x008fea0003900000 */
[----:B------:R-:W3:Y:S02]  /*b180*/  @!P0 SYNCS.PHASECHK.TRANS64 P0, [R7+URZ], R4 ;  /* 0x00000004070085a7 */ /* 0x000ee4000800007f */
[----:B---3--:R-:W-:Y:S05]  /*b190*/  @!P0 BRA `(.L_x_232) ;  /* 0xfffffffc00f08947 */ /* 0x008fea000383ffff */
[----:B------:R-:W-:Y:S05]  /*b1a0*/  BRA `(.L_x_262) ;  /* 0xfffffff4006c7947 */ /* 0x000fea000383ffff */
.L_x_263:
[----:B------:R-:W-:-:S00]  /*b1b0*/  BRA `(.L_x_263) ;  /* 0xfffffffc00fc7947 */ /* 0x000fc0000383ffff */
[----:B------:R-:W-:-:S00]  /*b1c0*/  NOP ;  /* 0x0000000000007918 */ /* 0x000fc00000000000 */
        /* <DEDUP_REMOVED lines=11> */
.L_x_264:


//--------------------- .nv.global.init           --------------------------
	.section	.nv.global.init,"aw",@progbits
.nv.global.init:
	.type		$str$22,@object
	.size		$str$22,($str$26 - $str$22)
$str$22:
        /*0000*/ 	.byte	0x6b, 0x5f, 0x74, 0x69, 0x6c, 0x65, 0x5f, 0x63, 0x6f, 0x75, 0x6e, 0x74, 0x20, 0x3e, 0x3d, 0x20
        /*0010*/ 	.byte	0x31, 0x00
	.type		$str$26,@object
	.size		$str$26,($str$27 - $str$26)
$str$26:
        /*0012*/ 	.byte	0x28, 0x61, 0x64, 0x64, 0x72, 0x65, 0x73, 0x73, 0x20, 0x26, 0x20, 0x6d, 0x61, 0x73, 0x6b, 0x29
        /*0022*/ 	.byte	0x20, 0x3d, 0x3d, 0x20, 0x30, 0x00
	.type		$str$27,@object
	.size		$str$27,($str$23 - $str$27)
$str$27:
        /*0028*/ 	.byte	0x2f, 0x74, 0x6d, 0x70, 0x2f, 0x63, 0x75, 0x74, 0x6c, 0x61, 0x73, 0x73, 0x5f, 0x73, 0x77, 0x65
        /*0038*/ 	.byte	0x65, 0x70, 0x5f, 0x73, 0x72, 0x63, 0x2f, 0x69, 0x6e, 0x63, 0x6c, 0x75, 0x64, 0x65, 0x2f, 0x63
        /*0048*/ 	.byte	0x75, 0x74, 0x65, 0x2f, 0x70, 0x6f, 0x69, 0x6e, 0x74, 0x65, 0x72, 0x5f, 0x66, 0x6c, 0x61, 0x67
        /*0058*/ 	.byte	0x67, 0x65, 0x64, 0x2e, 0x68, 0x70, 0x70, 0x00
	.type		$str$23,@object
	.size		$str$23,(__unnamed_2 - $str$23)
$str$23:
        /*0060*/ 	.byte	0x2f, 0x74, 0x6d, 0x70, 0x2f, 0x63, 0x75, 0x74, 0x6c, 0x61, 0x73, 0x73, 0x5f, 0x73, 0x77, 0x65
        /*0070*/ 	.byte	0x65, 0x70, 0x5f, 0x73, 0x72, 0x63, 0x2f, 0x69, 0x6e, 0x63, 0x6c, 0x75, 0x64, 0x65, 0x2f, 0x63
        /*0080*/ 	.byte	0x75, 0x74, 0x6c, 0x61, 0x73, 0x73, 0x2f, 0x67, 0x65, 0x6d, 0x6d, 0x2f, 0x63, 0x6f, 0x6c, 0x6c
        /*0090*/ 	.byte	0x65, 0x63, 0x74, 0x69, 0x76, 0x65, 0x2f, 0x73, 0x6d, 0x39, 0x30, 0x5f, 0x6d, 0x6d, 0x61, 0x5f
        /*00a0*/ 	.byte	0x74, 0x6d, 0x61, 0x5f, 0x67, 0x6d, 0x6d, 0x61, 0x5f, 0x73, 0x73, 0x5f, 0x77, 0x61, 0x72, 0x70
        /*00b0*/ 	.byte	0x73, 0x70, 0x65, 0x63, 0x69, 0x61, 0x6c, 0x69, 0x7a, 0x65, 0x64, 0x2e, 0x68, 0x70, 0x70, 0x00
	.type		__unnamed_2,@object
	.size		__unnamed_2,(__unnamed_1 - __unnamed_2)
__unnamed_2:
        /*00c0*/ 	.byte	0x61, 0x75, 0x74, 0x6f, 0x20, 0x63, 0x75, 0x74, 0x65, 0x3a, 0x3a, 0x61, 0x73, 0x5f, 0x70, 0x6f
        /* <DEDUP_REMOVED lines=27> */
        /*0280*/ 	.byte	0x3c, 0x34, 0x30, 0x39, 0x36, 0x3e, 0x3e, 0x3e, 0x3e, 0x3e, 0x5d, 0x00
	.type		__unnamed_1,@object
	.size		__unnamed_1,(.L_0 - __unnamed_1)
__unnamed_1:
        /* <DEDUP_REMOVED lines=181> */
        /*0ddc*/ 	.byte	0x6e, 0x74, 0x69, 0x74, 0x79, 0x5d, 0x00
.L_0:


//--------------------- .nv.shared._ZN7cutlass13device_kernelINS_4gemm6kernel13GemmUniversalIN4cute5tupleIJiiiiEEENS1_10collective13CollectiveMmaINS1_34MainloopSm90TmaGmmaWarpSpecializedILi4ENS5_IJNS4_1CILi1EEESB_SB_EEENS1_35KernelTmaWarpSpecializedCooperativeEEENS5_IJNSA_ILi256EEENSA_ILi128EEENSA_ILi64EEEEEENS_10bfloat16_tENS5_IJlSB_lEEESJ_SK_NS4_8TiledMMAINS4_8MMA_AtomIJNS4_4SM904GMMA28MMA_64x128x16_F32BF16BF16_SSILNSO_5MajorE0ELSQ_0ELNSO_7ScaleInE1ELSR_1EEEEEENS4_6LayoutINS5_IJNSA_ILi2EEESB_SB_EEENS5_IJSB_NSA_ILi0EEESX_EEEEENS5_IJNS4_10UnderscoreES10_S10_EEEEENS4_13SM90_TMA_LOADENS4_14ComposedLayoutINS4_7SwizzleILi3ELi4ELi3EEENS4_18smem_ptr_flag_bitsILi16EEENSU_INS5_IJNSA_ILi8EEESH_EEENS5_IJSH_SB_EEEEEEEvNS4_8identityES13_S1D_vS1E_EENS_8epilogue10collective18CollectiveEpilogueINS1G_22Sm90TmaWarpSpecializedILi4ELi2ELi16ELb1ELb0EEEJSI_NS5_IJSG_NSA_ILi32EEEEEESJ_SK_SJ_SK_NS1G_6fusion15FusionCallbacksIS1K_NS1N_17LinCombPerRowBiasISJ_fSJ_SJ_fLi8ELNS_15FloatRoundStyleE2EEESI_S1M_JEEES13_NS14_INS15_ILi2ELi4ELi3EEES18_NSU_INS5_IJS19_S1L_EEENS5_IJS1L_SB_EEEEEEENS4_17SM75_U32x4_LDSM_NENS4_14SM90_TMA_STOREES1X_NS4_17SM90_U32x4_STSM_NENS4_9Copy_AtomIJS20_NS_6half_tEEEEvEEEvvEEEEvNT_6ParamsE --------------------------
	.section	.nv.shared._ZN7cutlass13device_kernelINS_4gemm6kernel13GemmUniversalIN4cute5tupleIJiiiiEEENS1_10collective13CollectiveMmaINS1_34MainloopSm90TmaGmmaWarpSpecializedILi4ENS5_IJNS4_1CILi1EEESB_SB_EEENS1_35KernelTmaWarpSpecializedCooperativeEEENS5_IJNSA_ILi256EEENSA_ILi128EEENSA_ILi64EEEEEENS_10bfloat16_tENS5_IJlSB_lEEESJ_SK_NS4_8TiledMMAINS4_8MMA_AtomIJNS4_4SM904GMMA28MMA_64x128x16_F32BF16BF16_SSILNSO_5MajorE0ELSQ_0ELNSO_7ScaleInE1ELSR_1EEEEEENS4_6LayoutINS5_IJNSA_ILi2EEESB_SB_EEENS5_IJSB_NSA_ILi0EEESX_EEEEENS5_IJNS4_10UnderscoreES10_S10_EEEEENS4_13SM90_TMA_LOADENS4_14ComposedLayoutINS4_7SwizzleILi3ELi4ELi3EEENS4_18smem_ptr_flag_bitsILi16EEENSU_INS5_IJNSA_ILi8EEESH_EEENS5_IJSH_SB_EEEEEEEvNS4_8identityES13_S1D_vS1E_EENS_8epilogue10collective18CollectiveEpilogueINS1G_22Sm90TmaWarpSpecializedILi4ELi2ELi16ELb1ELb0EEEJSI_NS5_IJSG_NSA_ILi32EEEEEESJ_SK_SJ_SK_NS1G_6fusion15FusionCallbacksIS1K_NS1N_17LinCombPerRowBiasISJ_fSJ_SJ_fLi8ELNS_15FloatRoundStyleE2EEESI_S1M_JEEES13_NS14_INS15_ILi2ELi4ELi3EEES18_NSU_INS5_IJS19_S1L_EEENS5_IJS1L_SB_EEEEEEENS4_17SM75_U32x4_LDSM_NENS4_14SM90_TMA_STOREES1X_NS4_17SM90_U32x4_STSM_NENS4_9Copy_AtomIJS20_NS_6half_tEEEEvEEEvvEEEEvNT_6ParamsE,"aw",@nobits
	.sectionflags	@""
	.align	16
	.zero		1024


//--------------------- .nv.shared.reserved.0     --------------------------
	.section	.nv.shared.reserved.0,"aw",@nobits
	.weak		__nv_reservedSMEM_offset_0_alias
	.size		__nv_reservedSMEM_offset_0_alias, 0, 0
	.other		__nv_reservedSMEM_offset_0_alias,@"STO_CUDA_RESERVED_SHARED STV_DEFAULT"
__nv_reservedSMEM_offset_0_alias:
	.zero		0


//--------------------- .nv.global                --------------------------
	.section	.nv.global,"aw",@nobits
.nv.global:
	.type		_ZN39_INTERNAL_92e0c514_4_k_cu_aa256db0_26394cute1_E,@object
	.size		_ZN39_INTERNAL_92e0c514_4_k_cu_aa256db0_26394cute1_E,(_ZN39_INTERNAL_92e0c514_4_k_cu_aa256db0_26394cuda3std3__45__cpo6cbeginE - _ZN39_INTERNAL_92e0c514_4_k_cu_aa256db0_26394cute1_E)
_ZN39_INTERNAL_92e0c514_4_k_cu_aa256db0_26394cute1_E:
	.zero		1
	.type		_ZN39_INTERNAL_92e0c514_4_k_cu_aa256db0_26394cuda3std3__45__cpo6cbeginE,@object
	.size		_ZN39_INTERNAL_92e0c514_4_k_cu_aa256db0_26394cuda3std3__45__cpo6cbeginE,(_ZN39_INTERNAL_92e0c514_4_k_cu_aa256db0_26394cuda3std3__48in_placeE - _ZN39_INTERNAL_92e0c514_4_k_cu_aa256db0_26394cuda3std3__45__cpo6cbeginE)
_ZN39_INTERNAL_92e0c514_4_k_cu_aa256db0_26394cuda3std3__45__cpo6cbeginE:
	.zero		1
	.type		_ZN39_INTERNAL_92e0c514_4_k_cu_aa256db0_26394cuda3std3__48in_placeE,@object
	.size		_ZN39_INTERNAL_92e0c514_4_k_cu_aa256db0_26394cuda3std3__48in_placeE,(_ZN39_INTERNAL_92e0c514_4_k_cu_aa256db0_26394cuda3std6ranges3__45__cpo9iter_moveE - _ZN39_INTERNAL_92e0c514_4_k_cu_aa256db0_26394cuda3std3__48in_placeE)
_ZN39_INTERNAL_92e0c514_4_k_cu_aa256db0_26394cuda3std3__48in_placeE:
	.zero		1
	.type		_ZN39_INTERNAL_92e0c514_4_k_cu_aa256db0_26394cuda3std6ranges3__45__cpo9iter_moveE,@object
	.size		_ZN39_INTERNAL_92e0c514_4_k_cu_aa256db0_26394cuda3std6ranges3__45__cpo9iter_moveE,(_ZN39_INTERNAL_92e0c514_4_k_cu_aa256db0_26394cuda3std3__45__cpo5beginE - _ZN39_INTERNAL_92e0c514_4_k_cu_aa256db0_26394cuda3std6ranges3__45__cpo9iter_moveE)
_ZN39_INTERNAL_92e0c514_4_k_cu_aa256db0_26394cuda3std6ranges3__45__cpo9iter_moveE:
	.zero		1
	.type		_ZN39_INTERNAL_92e0c514_4_k_cu_aa256db0_26394cuda3std3__45__cpo5beginE,@object
	.size		_ZN39_INTERNAL_92e0c514_4_k_cu_aa256db0_26394cuda3std3__45__cpo5beginE,(_ZN39_INTERNAL_92e0c514_4_k_cu_aa256db0_26394cuda3std3__441_GLOBAL__N__92e0c514_4_k_cu_aa256db0_26396ignoreE - _ZN39_INTERNAL_92e0c514_4_k_cu_aa256db0_26394cuda3std3__45__cpo5beginE)
_ZN39_INTERNAL_92e0c514_4_k_cu_aa256db0_26394cuda3std3__45__cpo5beginE:
	.zero		1
	.type		_ZN39_INTERNAL_92e0c514_4_k_cu_aa256db0_26394cuda3std3__441_GLOBAL__N__92e0c514_4_k_cu_aa256db0_26396ignoreE,@object
	.size		_ZN39_INTERNAL_92e0c514_4_k_cu_aa256db0_26394cuda3std3__441_GLOBAL__N__92e0c514_4_k_cu_aa256db0_26396ignoreE,(_ZN39_INTERNAL_92e0c514_4_k_cu_aa256db0_26394cute7productE - _ZN39_INTERNAL_92e0c514_4_k_cu_aa256db0_26394cuda3std3__441_GLOBAL__N__92e0c514_4_k_cu_aa256db0_26396ignoreE)
_ZN39_INTERNAL_92e0c514_4_k_cu_aa256db0_26394cuda3std3__441_GLOBAL__N__92e0c514_4_k_cu_aa256db0_26396ignoreE:
	.zero		1
	.type		_ZN39_INTERNAL_92e0c514_4_k_cu_aa256db0_26394cute7productE,@object
	.size		_ZN39_INTERNAL_92e0c514_4_k_cu_aa256db0_26394cute7productE,(_ZN39_INTERNAL_92e0c514_4_k_cu_aa256db0_26394cuda3std3__45__cpo3endE - _ZN39_INTERNAL_92e0c514_4_k_cu_aa256db0_26394cute7productE)
_ZN39_INTERNAL_92e0c514_4_k_cu_aa256db0_26394cute7productE:
	.zero		1
	.type		_ZN39_INTERNAL_92e0c514_4_k_cu_aa256db0_26394cuda3std3__45__cpo3endE,@object
	.size		_ZN39_INTERNAL_92e0c514_4_k_cu_aa256db0_26394cuda3std3__45__cpo3endE,(_ZN39_INTERNAL_92e0c514_4_k_cu_aa256db0_26394cuda3std3__419piecewise_constructE - _ZN39_INTERNAL_92e0c514_4_k_cu_aa256db0_26394cuda3std3__45__cpo3endE)
_ZN39_INTERNAL_92e0c514_4_k_cu_aa256db0_26394cuda3std3__45__cpo3endE:
	.zero		1
	.type		_ZN39_INTERNAL_92e0c514_4_k_cu_aa256db0_26394cuda3std3__419piecewise_constructE,@object
	.size		_ZN39_INTERNAL_92e0c514_4_k_cu_aa256db0_26394cuda3std3__419piecewise_constructE,(_ZN39_INTERNAL_92e0c514_4_k_cu_aa256db0_26394cuda3std3__45__cpo4cendE - _ZN39_INTERNAL_92e0c514_4_k_cu_aa256db0_26394cuda3std3__419piecewise_constructE)
_ZN39_INTERNAL_92e0c514_4_k_cu_aa256db0_26394cuda3std3__419piecewise_constructE:
	.zero		1
	.type		_ZN39_INTERNAL_92e0c514_4_k_cu_aa256db0_26394cuda3std3__45__cpo4cendE,@object
	.size		_ZN39_INTERNAL_92e0c514_4_k_cu_aa256db0_26394cuda3std3__45__cpo4cendE,(_ZN39_INTERNAL_92e0c514_4_k_cu_aa256db0_26394cuda3std6ranges3__45__cpo4swapE - _ZN39_INTERNAL_92e0c514_4_k_cu_aa256db0_26394cuda3std3__45__cpo4cendE)
_ZN39_INTERNAL_92e0c514_4_k_cu_aa256db0_26394cuda3std3__45__cpo4cendE:
	.zero		1
	.type		_ZN39_INTERNAL_92e0c514_4_k_cu_aa256db0_26394cuda3std6ranges3__45__cpo4swapE,@object
	.size		_ZN39_INTERNAL_92e0c514_4_k_cu_aa256db0_26394cuda3std6ranges3__45__cpo4swapE,(.L_9 - _ZN39_INTERNAL_92e0c514_4_k_cu_aa256db0_26394cuda3std6ranges3__45__cpo4swapE)
_ZN39_INTERNAL_92e0c514_4_k_cu_aa256db0_26394cuda3std6ranges3__45__cpo4swapE:
	.zero		1
.L_9:


//--------------------- .nv.constant0._ZN7cutlass13device_kernelINS_4gemm6kernel13GemmUniversalIN4cute5tupleIJiiiiEEENS1_10collective13CollectiveMmaINS1_34MainloopSm90TmaGmmaWarpSpecializedILi4ENS5_IJNS4_1CILi1EEESB_SB_EEENS1_35KernelTmaWarpSpecializedCooperativeEEENS5_IJNSA_ILi256EEENSA_ILi128EEENSA_ILi64EEEEEENS_10bfloat16_tENS5_IJlSB_lEEESJ_SK_NS4_8TiledMMAINS4_8MMA_AtomIJNS4_4SM904GMMA28MMA_64x128x16_F32BF16BF16_SSILNSO_5MajorE0ELSQ_0ELNSO_7ScaleInE1ELSR_1EEEEEENS4_6LayoutINS5_IJNSA_ILi2EEESB_SB_EEENS5_IJSB_NSA_ILi0EEESX_EEEEENS5_IJNS4_10UnderscoreES10_S10_EEEEENS4_13SM90_TMA_LOADENS4_14ComposedLayoutINS4_7SwizzleILi3ELi4ELi3EEENS4_18smem_ptr_flag_bitsILi16EEENSU_INS5_IJNSA_ILi8EEESH_EEENS5_IJSH_SB_EEEEEEEvNS4_8identityES13_S1D_vS1E_EENS_8epilogue10collective18CollectiveEpilogueINS1G_22Sm90TmaWarpSpecializedILi4ELi2ELi16ELb1ELb0EEEJSI_NS5_IJSG_NSA_ILi32EEEEEESJ_SK_SJ_SK_NS1G_6fusion15FusionCallbacksIS1K_NS1N_17LinCombPerRowBiasISJ_fSJ_SJ_fLi8ELNS_15FloatRoundStyleE2EEESI_S1M_JEEES13_NS14_INS15_ILi2ELi4ELi3EEES18_NSU_INS5_IJS19_S1L_EEENS5_IJS1L_SB_EEEEEEENS4_17SM75_U32x4_LDSM_NENS4_14SM90_TMA_STOREES1X_NS4_17SM90_U32x4_STSM_NENS4_9Copy_AtomIJS20_NS_6half_tEEEEvEEEvvEEEEvNT_6ParamsE --------------------------
	.section	.nv.constant0._ZN7cutlass13device_kernelINS_4gemm6kernel13GemmUniversalIN4cute5tupleIJiiiiEEENS1_10collective13CollectiveMmaINS1_34MainloopSm90TmaGmmaWarpSpecializedILi4ENS5_IJNS4_1CILi1EEESB_SB_EEENS1_35KernelTmaWarpSpecializedCooperativeEEENS5_IJNSA_ILi256EEENSA_ILi128EEENSA_ILi64EEEEEENS_10bfloat16_tENS5_IJlSB_lEEESJ_SK_NS4_8TiledMMAINS4_8MMA_AtomIJNS4_4SM904GMMA28MMA_64x128x16_F32BF16BF16_SSILNSO_5MajorE0ELSQ_0ELNSO_7ScaleInE1ELSR_1EEEEEENS4_6LayoutINS5_IJNSA_ILi2EEESB_SB_EEENS5_IJSB_NSA_ILi0EEESX_EEEEENS5_IJNS4_10UnderscoreES10_S10_EEEEENS4_13SM90_TMA_LOADENS4_14ComposedLayoutINS4_7SwizzleILi3ELi4ELi3EEENS4_18smem_ptr_flag_bitsILi16EEENSU_INS5_IJNSA_ILi8EEESH_EEENS5_IJSH_SB_EEEEEEEvNS4_8identityES13_S1D_vS1E_EENS_8epilogue10collective18CollectiveEpilogueINS1G_22Sm90TmaWarpSpecializedILi4ELi2ELi16ELb1ELb0EEEJSI_NS5_IJSG_NSA_ILi32EEEEEESJ_SK_SJ_SK_NS1G_6fusion15FusionCallbacksIS1K_NS1N_17LinCombPerRowBiasISJ_fSJ_SJ_fLi8ELNS_15FloatRoundStyleE2EEESI_S1M_JEEES13_NS14_INS15_ILi2ELi4ELi3EEES18_NSU_INS5_IJS19_S1L_EEENS5_IJS1L_SB_EEEEEEENS4_17SM75_U32x4_LDSM_NENS4_14SM90_TMA_STOREES1X_NS4_17SM90_U32x4_STSM_NENS4_9Copy_AtomIJS20_NS_6half_tEEEEvEEEvvEEEEvNT_6ParamsE,"a",@progbits
	.sectionflags	@""
	.align	4
.nv.constant0._ZN7cutlass13device_kernelINS_4gemm6kernel13GemmUniversalIN4cute5tupleIJiiiiEEENS1_10collective13CollectiveMmaINS1_34MainloopSm90TmaGmmaWarpSpecializedILi4ENS5_IJNS4_1CILi1EEESB_SB_EEENS1_35KernelTmaWarpSpecializedCooperativeEEENS5_IJNSA_ILi256EEENSA_ILi128EEENSA_ILi64EEEEEENS_10bfloat16_tENS5_IJlSB_lEEESJ_SK_NS4_8TiledMMAINS4_8MMA_AtomIJNS4_4SM904GMMA28MMA_64x128x16_F32BF16BF16_SSILNSO_5MajorE0ELSQ_0ELNSO_7ScaleInE1ELSR_1EEEEEENS4_6LayoutINS5_IJNSA_ILi2EEESB_SB_EEENS5_IJSB_NSA_ILi0EEESX_EEEEENS5_IJNS4_10UnderscoreES10_S10_EEEEENS4_13SM90_TMA_LOADENS4_14ComposedLayoutINS4_7SwizzleILi3ELi4ELi3EEENS4_18smem_ptr_flag_bitsILi16EEENSU_INS5_IJNSA_ILi8EEESH_EEENS5_IJSH_SB_EEEEEEEvNS4_8identityES13_S1D_vS1E_EENS_8epilogue10collective18CollectiveEpilogueINS1G_22Sm90TmaWarpSpecializedILi4ELi2ELi16ELb1ELb0EEEJSI_NS5_IJSG_NSA_ILi32EEEEEESJ_SK_SJ_SK_NS1G_6fusion15FusionCallbacksIS1K_NS1N_17LinCombPerRowBiasISJ_fSJ_SJ_fLi8ELNS_15FloatRoundStyleE2EEESI_S1M_JEEES13_NS14_INS15_ILi2ELi4ELi3EEES18_NSU_INS5_IJS19_S1L_EEENS5_IJS1L_SB_EEEEEEENS4_17SM75_U32x4_LDSM_NENS4_14SM90_TMA_STOREES1X_NS4_17SM90_U32x4_STSM_NENS4_9Copy_AtomIJS20_NS_6half_tEEEEvEEEvvEEEEvNT_6ParamsE:
	.zero		2432


//--------------------- SYMBOLS --------------------------

	.type		.nv.reservedSmem.offset0,@object
	.size		.nv.reservedSmem.offset0,0x4
	.type		__assertfail,@function
